	.target	sm_90a

	.elftype	@"ET_EXEC"


//--------------------- .note.nv.tkinfo           --------------------------
	.section	.note.nv.tkinfo,"",@"SHT_NOTE"
	.sectionflags	@"SHF_NOTE_NV_TKINFO"
	.tkinfo
        /*0018*/ 	.word	0x00000002
        /*0030*/ 	.string	""
        /*0030*/ 	.string	"ptxas"
        /*0030*/ 	.string	"Cuda compilation tools, release 13.0, V13.0.88"
        /*0030*/ 	.string	"Build cuda_13.0.r13.0/compiler.36424714_0"
        /*0030*/ 	.string	"-arch sm_90a -m 64 "



//--------------------- .note.nv.cuinfo           --------------------------
	.section	.note.nv.cuinfo,"",@"SHT_NOTE"
	.sectionflags	@"SHF_NOTE_NV_CUINFO"
        /*0018*/ 	.short	0x0002
        /*001a*/ 	.short	0x005a
        /*001c*/ 	.short	0x0082
	.zero		2


//--------------------- .nv.info                  --------------------------
	.section	.nv.info,"",@"SHT_CUDA_INFO"
	.align	4


	//----- nvinfo : EIATTR_REGCOUNT
	.align		4
        /*0000*/ 	.byte	0x04, 0x2f
        /*0002*/ 	.short	(.L_12 - .L_11)
	.align		4
.L_11:
        /*0004*/ 	.word	index@(_ZN7cutlass13device_kernelINS_4gemm6kernel13GemmUniversalIN4cute5tupleIJiiiiEEENS1_10collective13CollectiveMmaINS1_37MainloopSm90TmaGmmaWarpSpecializedFP8ILi4ENS5_IJNS4_1CILi2EEESB_NSA_ILi1EEEEEENS1_32KernelTmaWarpSpecializedPingpongEEENS5_IJNSA_ILi64EEESG_SG_EEENS_12float_e4m3_tENS5_IJlSC_lEEESI_SJ_NS4_8TiledMMAINS4_8MMA_AtomIJNS4_4SM904GMMA30MMA_64x64x32_F32E4M3E4M3_SS_TNILNSN_7ScaleInE1ELSP_1EEEEEENS4_6LayoutINS5_IJSC_SC_SC_EEENS5_IJNSA_ILi0EEESU_SU_EEEEENS5_IJNS4_10UnderscoreESX_SX_EEEEENS4_23SM90_TMA_LOAD_MULTICASTENS4_14ComposedLayoutINS4_7SwizzleILi2ELi4ELi3EEENS4_18smem_ptr_flag_bitsILi8EEENSS_INS5_IJNSA_ILi8EEESG_EEENS5_IJSG_SC_EEEEEEEvNS4_8identityES10_S1A_vS1B_EENS_8epilogue10collective6detail29Sm90TmaWarpSpecializedAdapterINS1E_15DefaultEpilogueISI_SJ_SJ_NS1D_6thread17LinearCombinationISI_Li1EffLNS1I_9ScaleType4KindE0ELNS_15FloatRoundStyleE2ESI_EENS1_15EpilogueDefaultEEEEEvvEEEEvNT_6ParamsE)
        /*0008*/ 	.word	0x000000a8


	//----- nvinfo : EIATTR_FRAME_SIZE
	.align		4
.L_12:
        /*000c*/ 	.byte	0x04, 0x11
        /*000e*/ 	.short	(.L_14 - .L_13)
	.align		4
.L_13:
        /*0010*/ 	.word	index@(_ZN7cutlass13device_kernelINS_4gemm6kernel13GemmUniversalIN4cute5tupleIJiiiiEEENS1_10collective13CollectiveMmaINS1_37MainloopSm90TmaGmmaWarpSpecializedFP8ILi4ENS5_IJNS4_1CILi2EEESB_NSA_ILi1EEEEEENS1_32KernelTmaWarpSpecializedPingpongEEENS5_IJNSA_ILi64EEESG_SG_EEENS_12float_e4m3_tENS5_IJlSC_lEEESI_SJ_NS4_8TiledMMAINS4_8MMA_AtomIJNS4_4SM904GMMA30MMA_64x64x32_F32E4M3E4M3_SS_TNILNSN_7ScaleInE1ELSP_1EEEEEENS4_6LayoutINS5_IJSC_SC_SC_EEENS5_IJNSA_ILi0EEESU_SU_EEEEENS5_IJNS4_10UnderscoreESX_SX_EEEEENS4_23SM90_TMA_LOAD_MULTICASTENS4_14ComposedLayoutINS4_7SwizzleILi2ELi4ELi3EEENS4_18smem_ptr_flag_bitsILi8EEENSS_INS5_IJNSA_ILi8EEESG_EEENS5_IJSG_SC_EEEEEEEvNS4_8identityES10_S1A_vS1B_EENS_8epilogue10collective6detail29Sm90TmaWarpSpecializedAdapterINS1E_15DefaultEpilogueISI_SJ_SJ_NS1D_6thread17LinearCombinationISI_Li1EffLNS1I_9ScaleType4KindE0ELNS_15FloatRoundStyleE2ESI_EENS1_15EpilogueDefaultEEEEEvvEEEEvNT_6ParamsE)
        /*0014*/ 	.word	0x00000000


	//----- nvinfo : EIATTR_MIN_STACK_SIZE
	.align		4
.L_14:
        /*0018*/ 	.byte	0x04, 0x12
        /*001a*/ 	.short	(.L_16 - .L_15)
	.align		4
.L_15:
        /*001c*/ 	.word	index@(_ZN7cutlass13device_kernelINS_4gemm6kernel13GemmUniversalIN4cute5tupleIJiiiiEEENS1_10collective13CollectiveMmaINS1_37MainloopSm90TmaGmmaWarpSpecializedFP8ILi4ENS5_IJNS4_1CILi2EEESB_NSA_ILi1EEEEEENS1_32KernelTmaWarpSpecializedPingpongEEENS5_IJNSA_ILi64EEESG_SG_EEENS_12float_e4m3_tENS5_IJlSC_lEEESI_SJ_NS4_8TiledMMAINS4_8MMA_AtomIJNS4_4SM904GMMA30MMA_64x64x32_F32E4M3E4M3_SS_TNILNSN_7ScaleInE1ELSP_1EEEEEENS4_6LayoutINS5_IJSC_SC_SC_EEENS5_IJNSA_ILi0EEESU_SU_EEEEENS5_IJNS4_10UnderscoreESX_SX_EEEEENS4_23SM90_TMA_LOAD_MULTICASTENS4_14ComposedLayoutINS4_7SwizzleILi2ELi4ELi3EEENS4_18smem_ptr_flag_bitsILi8EEENSS_INS5_IJNSA_ILi8EEESG_EEENS5_IJSG_SC_EEEEEEEvNS4_8identityES10_S1A_vS1B_EENS_8epilogue10collective6detail29Sm90TmaWarpSpecializedAdapterINS1E_15DefaultEpilogueISI_SJ_SJ_NS1D_6thread17LinearCombinationISI_Li1EffLNS1I_9ScaleType4KindE0ELNS_15FloatRoundStyleE2ESI_EENS1_15EpilogueDefaultEEEEEvvEEEEvNT_6ParamsE)
        /*0020*/ 	.word	0x00000000
.L_16:


//--------------------- .nv.compat                --------------------------
	.section	.nv.compat,"",@"SHT_CUDA_COMPAT_INFO"
	.align	4
        /*0000*/ 	.byte	0x02, 0x09, 0x01, 0x00, 0x02, 0x02, 0x04, 0x00, 0x02, 0x05, 0x05, 0x00, 0x03, 0x07, 0x01, 0x01
        /*0010*/ 	.byte	0x02, 0x03, 0x01, 0x00, 0x02, 0x06, 0x01, 0x00, 0x04, 0x0b, 0x08, 0x00, 0x00, 0x00, 0x00, 0x00
        /*0020*/ 	.byte	0x00, 0x00, 0x00, 0x00


//--------------------- .nv.info._ZN7cutlass13device_kernelINS_4gemm6kernel13GemmUniversalIN4cute5tupleIJiiiiEEENS1_10collective13CollectiveMmaINS1_37MainloopSm90TmaGmmaWarpSpecializedFP8ILi4ENS5_IJNS4_1CILi2EEESB_NSA_ILi1EEEEEENS1_32KernelTmaWarpSpecializedPingpongEEENS5_IJNSA_ILi64EEESG_SG_EEENS_12float_e4m3_tENS5_IJlSC_lEEESI_SJ_NS4_8TiledMMAINS4_8MMA_AtomIJNS4_4SM904GMMA30MMA_64x64x32_F32E4M3E4M3_SS_TNILNSN_7ScaleInE1ELSP_1EEEEEENS4_6LayoutINS5_IJSC_SC_SC_EEENS5_IJNSA_ILi0EEESU_SU_EEEEENS5_IJNS4_10UnderscoreESX_SX_EEEEENS4_23SM90_TMA_LOAD_MULTICASTENS4_14ComposedLayoutINS4_7SwizzleILi2ELi4ELi3EEENS4_18smem_ptr_flag_bitsILi8EEENSS_INS5_IJNSA_ILi8EEESG_EEENS5_IJSG_SC_EEEEEEEvNS4_8identityES10_S1A_vS1B_EENS_8epilogue10collective6detail29Sm90TmaWarpSpecializedAdapterINS1E_15DefaultEpilogueISI_SJ_SJ_NS1D_6thread17LinearCombinationISI_Li1EffLNS1I_9ScaleType4KindE0ELNS_15FloatRoundStyleE2ESI_EENS1_15EpilogueDefaultEEEEEvvEEEEvNT_6ParamsE --------------------------
	.section	.nv.info._ZN7cutlass13device_kernelINS_4gemm6kernel13GemmUniversalIN4cute5tupleIJiiiiEEENS1_10collective13CollectiveMmaINS1_37MainloopSm90TmaGmmaWarpSpecializedFP8ILi4ENS5_IJNS4_1CILi2EEESB_NSA_ILi1EEEEEENS1_32KernelTmaWarpSpecializedPingpongEEENS5_IJNSA_ILi64EEESG_SG_EEENS_12float_e4m3_tENS5_IJlSC_lEEESI_SJ_NS4_8TiledMMAINS4_8MMA_AtomIJNS4_4SM904GMMA30MMA_64x64x32_F32E4M3E4M3_SS_TNILNSN_7ScaleInE1ELSP_1EEEEEENS4_6LayoutINS5_IJSC_SC_SC_EEENS5_IJNSA_ILi0EEESU_SU_EEEEENS5_IJNS4_10UnderscoreESX_SX_EEEEENS4_23SM90_TMA_LOAD_MULTICASTENS4_14ComposedLayoutINS4_7SwizzleILi2ELi4ELi3EEENS4_18smem_ptr_flag_bitsILi8EEENSS_INS5_IJNSA_ILi8EEESG_EEENS5_IJSG_SC_EEEEEEEvNS4_8identityES10_S1A_vS1B_EENS_8epilogue10collective6detail29Sm90TmaWarpSpecializedAdapterINS1E_15DefaultEpilogueISI_SJ_SJ_NS1D_6thread17LinearCombinationISI_Li1EffLNS1I_9ScaleType4KindE0ELNS_15FloatRoundStyleE2ESI_EENS1_15EpilogueDefaultEEEEEvvEEEEvNT_6ParamsE,"",@"SHT_CUDA_INFO"
	.sectionflags	@""
	.align	4


	//----- nvinfo : EIATTR_CUDA_API_VERSION
	.align		4
        /*0000*/ 	.byte	0x04, 0x37
        /*0002*/ 	.short	(.L_18 - .L_17)
.L_17:
        /*0004*/ 	.word	0x00000082


	//----- nvinfo : EIATTR_KPARAM_INFO
	.align		4
.L_18:
        /*0008*/ 	.byte	0x04, 0x17
        /*000a*/ 	.short	(.L_20 - .L_19)
.L_19:
        /*000c*/ 	.word	0x00000000
        /*0010*/ 	.short	0x0000
        /*0012*/ 	.short	0x0070
        /*0014*/ 	.byte	0x00, 0xf0, 0x01, 0x10


	//----- nvinfo : EIATTR_SPARSE_MMA_MASK
	.align		4
.L_20:
        /*0018*/ 	.byte	0x03, 0x50
        /*001a*/ 	.short	0x0000


	//----- nvinfo : EIATTR_MAXREG_COUNT
	.align		4
        /*001c*/ 	.byte	0x03, 0x1b
        /*001e*/ 	.short	0x00a8


	//----- nvinfo : EIATTR_NUM_BARRIERS
	.align		4
        /*0020*/ 	.byte	0x02, 0x4c
        /*0022*/ 	.byte	0x01
	.zero		1


	//----- nvinfo : EIATTR_MERCURY_ISA_VERSION
	.align		4
        /*0024*/ 	.byte	0x03, 0x5f
        /*0026*/ 	.short	0x0101


	//----- nvinfo : EIATTR_INT_WARP_WIDE_INSTR_OFFSETS
	.align		4
        /*0028*/ 	.byte	0x04, 0x31
        /*002a*/ 	.short	(.L_22 - .L_21)


	//   ....[0]....
.L_21:
        /*002c*/ 	.word	0x00000580


	//   ....[1]....
        /*0030*/ 	.word	0x000005f0


	//   ....[2]....
        /*0034*/ 	.word	0x00000690


	//   ....[3]....
        /*0038*/ 	.word	0x000006a0


	//   ....[4]....
        /*003c*/ 	.word	0x000006b0


	//   ....[5]....
        /*0040*/ 	.word	0x000006d0


	//   ....[6]....
        /*0044*/ 	.word	0x000007f0


	//   ....[7]....
        /*0048*/ 	.word	0x00000800


	//   ....[8]....
        /*004c*/ 	.word	0x000028a0


	//----- nvinfo : EIATTR_COOP_GROUP_MASK_REGIDS
	.align		4
.L_22:
        /*0050*/ 	.byte	0x04, 0x29
        /*0052*/ 	.short	(.L_24 - .L_23)


	//   ....[0]....
.L_23:
        /*0054*/ 	.word	0xffffffff


	//   ....[1]....
        /*0058*/ 	.word	0xffffffff


	//   ....[2]....
        /*005c*/ 	.word	0xffffffff


	//   ....[3]....
        /*0060*/ 	.word	0xffffffff


	//   ....[4]....
        /*0064*/ 	.word	0xffffffff


	//   ....[5]....
        /*0068*/ 	.word	0xffffffff


	//   ....[6]....
        /*006c*/ 	.word	0xffffffff


	//----- nvinfo : EIATTR_COOP_GROUP_INSTR_OFFSETS
	.align		4
.L_24:
        /*0070*/ 	.byte	0x04, 0x28
        /*0072*/ 	.short	(.L_26 - .L_25)


	//   ....[0]....
.L_25:
        /*0074*/ 	.word	0x00000050


	//   ....[1]....
        /*0078*/ 	.word	0x00000080


	//   ....[2]....
        /*007c*/ 	.word	0x00000180


	//   ....[3]....
        /*0080*/ 	.word	0x000003a0


	//   ....[4]....
        /*0084*/ 	.word	0x000003e0


	//   ....[5]....
        /*0088*/ 	.word	0x00000490


	//   ....[6]....
        /*008c*/ 	.word	0x00000980


	//----- nvinfo : EIATTR_REG_RECONFIG
	.align		4
.L_26:
        /*0090*/ 	.byte	0x01, 0x54
	.zero		2


	//----- nvinfo : EIATTR_MBARRIER_INSTR_OFFSETS
	.align		4
        /*0094*/ 	.byte	0x04, 0x39
        /*0096*/ 	.short	(.L_28 - .L_27)


	//   ....[0]....
.L_27:
        /*0098*/ 	.word	0x00000300
        /*009c*/ 	.word	0x000000ff
        /*00a0*/ 	.word	0x00000000
        /*00a4*/ 	.short	0x0100
        /*00a6*/ 	.byte	0x0a
	.zero		1


	//   ....[1]....
        /*00a8*/ 	.word	0x00000310
        /*00ac*/ 	.word	0x000000ff
        /*00b0*/ 	.word	0x00000020
        /*00b4*/ 	.short	0x0100
        /*00b6*/ 	.byte	0x0a
	.zero		1


	//   ....[2]....
        /*00b8*/ 	.word	0x00000320
        /*00bc*/ 	.word	0x000000ff
        /*00c0*/ 	.word	0x00000008
        /*00c4*/ 	.short	0x0100
        /*00c6*/ 	.byte	0x0a
	.zero		1


	//   ....[3]....
        /*00c8*/ 	.word	0x00000330
        /*00cc*/ 	.word	0x000000ff
        /*00d0*/ 	.word	0x00000028
        /*00d4*/ 	.short	0x0100
        /*00d6*/ 	.byte	0x0a
	.zero		1


	//   ....[4]....
        /*00d8*/ 	.word	0x00000340
        /*00dc*/ 	.word	0x000000ff
        /*00e0*/ 	.word	0x00000010
        /*00e4*/ 	.short	0x0100
        /*00e6*/ 	.byte	0x0a
	.zero		1


	//   ....[5]....
        /*00e8*/ 	.word	0x00000350
        /*00ec*/ 	.word	0x000000ff
        /*00f0*/ 	.word	0x00000030
        /*00f4*/ 	.short	0x0100
        /*00f6*/ 	.byte	0x0a
	.zero		1


	//   ....[6]....
        /*00f8*/ 	.word	0x00000360
        /*00fc*/ 	.word	0x000000ff
        /*0100*/ 	.word	0x00000018
        /*0104*/ 	.short	0x0100
        /*0106*/ 	.byte	0x0a
	.zero		1


	//   ....[7]....
        /*0108*/ 	.word	0x00000370
        /*010c*/ 	.word	0x000000ff
        /*0110*/ 	.word	0x00000038
        /*0114*/ 	.short	0x0100
        /*0116*/ 	.byte	0x0a
	.zero		1


	//   ....[8]....
        /*0118*/ 	.word	0x00000840
        /*011c*/ 	.word	0x000000ff
        /*0120*/ 	.word	0x00000070
        /*0124*/ 	.short	0x0100
        /*0126*/ 	.byte	0x0e
	.zero		1


	//   ....[9]....
        /*0128*/ 	.word	0x00000890
        /*012c*/ 	.word	0x000000ff
        /*0130*/ 	.word	0x00000078
        /*0134*/ 	.short	0x0100
        /*0136*/ 	.byte	0x0e
	.zero		1


	//   ....[10]....
        /*0138*/ 	.word	0x000008c0
        /*013c*/ 	.word	0x000000ff
        /*0140*/ 	.word	0x00000050
        /*0144*/ 	.short	0x0100
        /*0146*/ 	.byte	0x0f
	.zero		1


	//   ....[11]....
        /*0148*/ 	.word	0x00000910
        /*014c*/ 	.word	0x000000ff
        /*0150*/ 	.word	0x00000058
        /*0154*/ 	.short	0x0100
        /*0156*/ 	.byte	0x0f
	.zero		1


	//   ....[12]....
        /*0158*/ 	.word	0x00000920
        /*015c*/ 	.word	0x000000ff
        /*0160*/ 	.word	0x00000060
        /*0164*/ 	.short	0x0100
        /*0166*/ 	.byte	0x0f
	.zero		1


	//   ....[13]....
        /*0168*/ 	.word	0x00000930
        /*016c*/ 	.word	0x000000ff
        /*0170*/ 	.word	0x00000068
        /*0174*/ 	.short	0x0100
        /*0176*/ 	.byte	0x0f
	.zero		1


	//   ....[14]....
        /*0178*/ 	.word	0x000017d0
        /*017c*/ 	.word	0x00000011
        /*0180*/ 	.word	0xfffffff8
        /*0184*/ 	.short	0x010a
        /*0186*/ 	.byte	0x3f
	.zero		1


	//   ....[15]....
        /*0188*/ 	.word	0x00001ab0
        /*018c*/ 	.word	0x000000ff
        /*0190*/ 	.word	0x00000000
        /*0194*/ 	.short	0x010a
        /*0196*/ 	.byte	0x04
	.zero		1


	//   ....[16]....
        /*0198*/ 	.word	0x00001af0
        /*019c*/ 	.word	0x000000ff
        /*01a0*/ 	.word	0x00000000
        /*01a4*/ 	.short	0x010a
        /*01a6*/ 	.byte	0x04
	.zero		1


	//   ....[17]....
        /*01a8*/ 	.word	0x00002070
        /*01ac*/ 	.word	0x000000ff
        /*01b0*/ 	.word	0x00000000
        /*01b4*/ 	.short	0x010a
        /*01b6*/ 	.byte	0x08
	.zero		1


	//   ....[18]....
        /*01b8*/ 	.word	0x000020b0
        /*01bc*/ 	.word	0x000000ff
        /*01c0*/ 	.word	0x00000000
        /*01c4*/ 	.short	0x010a
        /*01c6*/ 	.byte	0x08
	.zero		1


	//   ....[19]....
        /*01c8*/ 	.word	0x000024a0
        /*01cc*/ 	.word	0x0000000f
        /*01d0*/ 	.word	0x00000000
        /*01d4*/ 	.short	0x0101
        /*01d6*/ 	.byte	0x3f
	.zero		1


	//   ....[20]....
        /*01d8*/ 	.word	0x00002810
        /*01dc*/ 	.word	0x00000057
        /*01e0*/ 	.word	0x00000000
        /*01e4*/ 	.short	0x0101
        /*01e6*/ 	.byte	0x21
	.zero		1


	//   ....[21]....
        /*01e8*/ 	.word	0x00002920
        /*01ec*/ 	.word	0x0000000d
        /*01f0*/ 	.word	0x00000000
        /*01f4*/ 	.short	0x0101
        /*01f6*/ 	.byte	0x3f
	.zero		1


	//   ....[22]....
        /*01f8*/ 	.word	0x00002990
        /*01fc*/ 	.word	0x00000011
        /*0200*/ 	.word	0x00000008
        /*0204*/ 	.short	0x010a
        /*0206*/ 	.byte	0x3f
	.zero		1


	//   ....[23]....
        /*0208*/ 	.word	0x00005170
        /*020c*/ 	.word	0x00000012
        /*0210*/ 	.word	0x00000000
        /*0214*/ 	.short	0x0101
        /*0216*/ 	.byte	0x21
	.zero		1


	//   ....[24]....
        /*0218*/ 	.word	0x00005d00
        /*021c*/ 	.word	0x0000000d
        /*0220*/ 	.word	0x00000020
        /*0224*/ 	.short	0x010a
        /*0226*/ 	.byte	0x3f
	.zero		1


	//   ....[25]....
        /*0228*/ 	.word	0x000060d0
        /*022c*/ 	.word	0x00000003
        /*0230*/ 	.word	0x00000078
        /*0234*/ 	.short	0x0101
        /*0236*/ 	.byte	0x3f
	.zero		1


	//   ....[26]....
        /*0238*/ 	.word	0x00006860
        /*023c*/ 	.word	0x00000005
        /*0240*/ 	.word	0x00000000
        /*0244*/ 	.short	0x010a
        /*0246*/ 	.byte	0x3f
	.zero		1


	//   ....[27]....
        /*0248*/ 	.word	0x000068e0
        /*024c*/ 	.word	0x00000007
        /*0250*/ 	.word	0x00000000
        /*0254*/ 	.short	0x010a
        /*0256*/ 	.byte	0x3f
	.zero		1


	//   ....[28]....
        /*0258*/ 	.word	0x00006970
        /*025c*/ 	.word	0x00000006
        /*0260*/ 	.word	0x00000000
        /*0264*/ 	.short	0x010a
        /*0266*/ 	.byte	0x3f
	.zero		1


	//   ....[29]....
        /*0268*/ 	.word	0x00006a00
        /*026c*/ 	.word	0x00000003
        /*0270*/ 	.word	0x00000000
        /*0274*/ 	.short	0x010a
        /*0276*/ 	.byte	0x3f
	.zero		1


	//   ....[30]....
        /*0278*/ 	.word	0x00006a60
        /*027c*/ 	.word	0x00000011
        /*0280*/ 	.word	0xfffffff8
        /*0284*/ 	.short	0x010a
        /*0286*/ 	.byte	0x3f
	.zero		1


	//   ....[31]....
        /*0288*/ 	.word	0x00006ac0
        /*028c*/ 	.word	0x0000000d
        /*0290*/ 	.word	0x00000000
        /*0294*/ 	.short	0x010a
        /*0296*/ 	.byte	0x3f
	.zero		1


	//   ....[32]....
        /*0298*/ 	.word	0x00006b20
        /*029c*/ 	.word	0x0000000f
        /*02a0*/ 	.word	0x00000000
        /*02a4*/ 	.short	0x010a
        /*02a6*/ 	.byte	0x3f
	.zero		1


	//   ....[33]....
        /*02a8*/ 	.word	0x00006b70
        /*02ac*/ 	.word	0x00000011
        /*02b0*/ 	.word	0x00000008
        /*02b4*/ 	.short	0x010a
        /*02b6*/ 	.byte	0x3f
	.zero		1


	//   ....[34]....
        /*02b8*/ 	.word	0x00006c40
        /*02bc*/ 	.word	0x0000000d
        /*02c0*/ 	.word	0x00000020
        /*02c4*/ 	.short	0x010a
        /*02c6*/ 	.byte	0x3f
	.zero		1


	//   ....[35]....
        /*02c8*/ 	.word	0x00006d20
        /*02cc*/ 	.word	0x00000005
        /*02d0*/ 	.word	0x00000000
        /*02d4*/ 	.short	0x010a
        /*02d6*/ 	.byte	0x3f
	.zero		1


	//   ....[36]....
        /*02d8*/ 	.word	0x00006d70
        /*02dc*/ 	.word	0x00000007
        /*02e0*/ 	.word	0x00000000
        /*02e4*/ 	.short	0x010a
        /*02e6*/ 	.byte	0x3f
	.zero		1


	//   ....[37]....
        /*02e8*/ 	.word	0x00006dc0
        /*02ec*/ 	.word	0x00000006
        /*02f0*/ 	.word	0x00000000
        /*02f4*/ 	.short	0x010a
        /*02f6*/ 	.byte	0x3f
	.zero		1


	//----- nvinfo : EIATTR_NUM_MBARRIERS
	.align		4
.L_28:
        /*02f8*/ 	.byte	0x03, 0x38
        /*02fa*/ 	.short	0x000e


	//----- nvinfo : EIATTR_EXIT_INSTR_OFFSETS
	.align		4
        /*02fc*/ 	.byte	0x04, 0x1c
        /*02fe*/ 	.short	(.L_30 - .L_29)


	//   ....[0]....
.L_29:
        /*0300*/ 	.word	0x00001440


	//   ....[1]....
        /*0304*/ 	.word	0x000014a0


	//   ....[2]....
        /*0308*/ 	.word	0x00005920


	//   ....[3]....
        /*030c*/ 	.word	0x00005950


	//   ....[4]....
        /*0310*/ 	.word	0x00006a50


	//----- nvinfo : EIATTR_MAX_THREADS
	.align		4
.L_30:
        /*0314*/ 	.byte	0x04, 0x05
        /*0316*/ 	.short	(.L_32 - .L_31)
.L_31:
        /*0318*/ 	.word	0x00000180
        /*031c*/ 	.word	0x00000001
        /*0320*/ 	.word	0x00000001


	//----- nvinfo : EIATTR_CRS_STACK_SIZE
	.align		4
.L_32:
        /*0324*/ 	.byte	0x04, 0x1e
        /*0326*/ 	.short	(.L_34 - .L_33)
.L_33:
        /*0328*/ 	.word	0x00000000


	//----- nvinfo : EIATTR_CBANK_PARAM_SIZE
	.align		4
.L_34:
        /*032c*/ 	.byte	0x03, 0x19
        /*032e*/ 	.short	0x0470


	//----- nvinfo : EIATTR_PARAM_CBANK
	.align		4
        /*0330*/ 	.byte	0x04, 0x0a
        /*0332*/ 	.short	(.L_36 - .L_35)
	.align		4
.L_35:
        /*0334*/ 	.word	index@(.nv.constant0._ZN7cutlass13device_kernelINS_4gemm6kernel13GemmUniversalIN4cute5tupleIJiiiiEEENS1_10collective13CollectiveMmaINS1_37MainloopSm90TmaGmmaWarpSpecializedFP8ILi4ENS5_IJNS4_1CILi2EEESB_NSA_ILi1EEEEEENS1_32KernelTmaWarpSpecializedPingpongEEENS5_IJNSA_ILi64EEESG_SG_EEENS_12float_e4m3_tENS5_IJlSC_lEEESI_SJ_NS4_8TiledMMAINS4_8MMA_AtomIJNS4_4SM904GMMA30MMA_64x64x32_F32E4M3E4M3_SS_TNILNSN_7ScaleInE1ELSP_1EEEEEENS4_6LayoutINS5_IJSC_SC_SC_EEENS5_IJNSA_ILi0EEESU_SU_EEEEENS5_IJNS4_10UnderscoreESX_SX_EEEEENS4_23SM90_TMA_LOAD_MULTICASTENS4_14ComposedLayoutINS4_7SwizzleILi2ELi4ELi3EEENS4_18smem_ptr_flag_bitsILi8EEENSS_INS5_IJNSA_ILi8EEESG_EEENS5_IJSG_SC_EEEEEEEvNS4_8identityES10_S1A_vS1B_EENS_8epilogue10collective6detail29Sm90TmaWarpSpecializedAdapterINS1E_15DefaultEpilogueISI_SJ_SJ_NS1D_6thread17LinearCombinationISI_Li1EffLNS1I_9ScaleType4KindE0ELNS_15FloatRoundStyleE2ESI_EENS1_15EpilogueDefaultEEEEEvvEEEEvNT_6ParamsE)
        /*0338*/ 	.short	0x0210
        /*033a*/ 	.short	0x0470


	//----- nvinfo : EIATTR_SW_WAR
	.align		4
.L_36:
        /*033c*/ 	.byte	0x04, 0x36
        /*033e*/ 	.short	(.L_38 - .L_37)
.L_37:
        /*0340*/ 	.word	0x00000008
.L_38:


//--------------------- .nv.callgraph             --------------------------
	.section	.nv.callgraph,"",@"SHT_CUDA_CALLGRAPH"
	.align	4
	.sectionentsize	8
	.align		4
        /*0000*/ 	.word	0x00000000
	.align		4
        /*0004*/ 	.word	0xffffffff
	.align		4
        /*0008*/ 	.word	0x00000000
	.align		4
        /*000c*/ 	.word	0xfffffffe
	.align		4
        /*0010*/ 	.word	0x00000000
	.align		4
        /*0014*/ 	.word	0xfffffffd
	.align		4
        /*0018*/ 	.word	0x00000000
	.align		4
        /*001c*/ 	.word	0xfffffffc


//--------------------- .nv.constant4             --------------------------
	.section	.nv.constant4,"a",@progbits
	.align	8
	.align		8
.nv.constant4:
        /*0000*/ 	.dword	_ZN39_INTERNAL_a6b680db_4_k_cu_60c82d30_38014cuda3std3__45__cpo5beginE
	.align		8
        /*0008*/ 	.dword	_ZN39_INTERNAL_a6b680db_4_k_cu_60c82d30_38014cuda3std3__45__cpo3endE
	.align		8
        /*0010*/ 	.dword	_ZN39_INTERNAL_a6b680db_4_k_cu_60c82d30_38014cuda3std3__45__cpo6cbeginE
	.align		8
        /*0018*/ 	.dword	_ZN39_INTERNAL_a6b680db_4_k_cu_60c82d30_38014cuda3std3__45__cpo4cendE
	.align		8
        /*0020*/ 	.dword	_ZN39_INTERNAL_a6b680db_4_k_cu_60c82d30_38014cuda3std3__441_GLOBAL__N__a6b680db_4_k_cu_60c82d30_38016ignoreE
	.align		8
        /*0028*/ 	.dword	_ZN39_INTERNAL_a6b680db_4_k_cu_60c82d30_38014cuda3std3__419piecewise_constructE
	.align		8
        /*0030*/ 	.dword	_ZN39_INTERNAL_a6b680db_4_k_cu_60c82d30_38014cuda3std3__48in_placeE
	.align		8
        /*0038*/ 	.dword	_ZN39_INTERNAL_a6b680db_4_k_cu_60c82d30_38014cuda3std6ranges3__45__cpo4swapE
	.align		8
        /*0040*/ 	.dword	_ZN39_INTERNAL_a6b680db_4_k_cu_60c82d30_38014cuda3std6ranges3__45__cpo9iter_moveE
	.align		8
        /*0048*/ 	.dword	_ZN39_INTERNAL_a6b680db_4_k_cu_60c82d30_38014cute7productE
	.align		8
        /*0050*/ 	.dword	_ZN39_INTERNAL_a6b680db_4_k_cu_60c82d30_38014cute1_E


//--------------------- .text._ZN7cutlass13device_kernelINS_4gemm6kernel13GemmUniversalIN4cute5tupleIJiiiiEEENS1_10collective13CollectiveMmaINS1_37MainloopSm90TmaGmmaWarpSpecializedFP8ILi4ENS5_IJNS4_1CILi2EEESB_NSA_ILi1EEEEEENS1_32KernelTmaWarpSpecializedPingpongEEENS5_IJNSA_ILi64EEESG_SG_EEENS_12float_e4m3_tENS5_IJlSC_lEEESI_SJ_NS4_8TiledMMAINS4_8MMA_AtomIJNS4_4SM904GMMA30MMA_64x64x32_F32E4M3E4M3_SS_TNILNSN_7ScaleInE1ELSP_1EEEEEENS4_6LayoutINS5_IJSC_SC_SC_EEENS5_IJNSA_ILi0EEESU_SU_EEEEENS5_IJNS4_10UnderscoreESX_SX_EEEEENS4_23SM90_TMA_LOAD_MULTICASTENS4_14ComposedLayoutINS4_7SwizzleILi2ELi4ELi3EEENS4_18smem_ptr_flag_bitsILi8EEENSS_INS5_IJNSA_ILi8EEESG_EEENS5_IJSG_SC_EEEEEEEvNS4_8identityES10_S1A_vS1B_EENS_8epilogue10collective6detail29Sm90TmaWarpSpecializedAdapterINS1E_15DefaultEpilogueISI_SJ_SJ_NS1D_6thread17LinearCombinationISI_Li1EffLNS1I_9ScaleType4KindE0ELNS_15FloatRoundStyleE2ESI_EENS1_15EpilogueDefaultEEEEEvvEEEEvNT_6ParamsE --------------------------
	.section	.text._ZN7cutlass13device_kernelINS_4gemm6kernel13GemmUniversalIN4cute5tupleIJiiiiEEENS1_10collective13CollectiveMmaINS1_37MainloopSm90TmaGmmaWarpSpecializedFP8ILi4ENS5_IJNS4_1CILi2EEESB_NSA_ILi1EEEEEENS1_32KernelTmaWarpSpecializedPingpongEEENS5_IJNSA_ILi64EEESG_SG_EEENS_12float_e4m3_tENS5_IJlSC_lEEESI_SJ_NS4_8TiledMMAINS4_8MMA_AtomIJNS4_4SM904GMMA30MMA_64x64x32_F32E4M3E4M3_SS_TNILNSN_7ScaleInE1ELSP_1EEEEEENS4_6LayoutINS5_IJSC_SC_SC_EEENS5_IJNSA_ILi0EEESU_SU_EEEEENS5_IJNS4_10UnderscoreESX_SX_EEEEENS4_23SM90_TMA_LOAD_MULTICASTENS4_14ComposedLayoutINS4_7SwizzleILi2ELi4ELi3EEENS4_18smem_ptr_flag_bitsILi8EEENSS_INS5_IJNSA_ILi8EEESG_EEENS5_IJSG_SC_EEEEEEEvNS4_8identityES10_S1A_vS1B_EENS_8epilogue10collective6detail29Sm90TmaWarpSpecializedAdapterINS1E_15DefaultEpilogueISI_SJ_SJ_NS1D_6thread17LinearCombinationISI_Li1EffLNS1I_9ScaleType4KindE0ELNS_15FloatRoundStyleE2ESI_EENS1_15EpilogueDefaultEEEEEvvEEEEvNT_6ParamsE,"ax",@progbits
	.align	128
.text._ZN7cutlass13device_kernelINS_4gemm6kernel13GemmUniversalIN4cute5tupleIJiiiiEEENS1_10collective13CollectiveMmaINS1_37MainloopSm90TmaGmmaWarpSpecializedFP8ILi4ENS5_IJNS4_1CILi2EEESB_NSA_ILi1EEEEEENS1_32KernelTmaWarpSpecializedPingpongEEENS5_IJNSA_ILi64EEESG_SG_EEENS_12float_e4m3_tENS5_IJlSC_lEEESI_SJ_NS4_8TiledMMAINS4_8MMA_AtomIJNS4_4SM904GMMA30MMA_64x64x32_F32E4M3E4M3_SS_TNILNSN_7ScaleInE1ELSP_1EEEEEENS4_6LayoutINS5_IJSC_SC_SC_EEENS5_IJNSA_ILi0EEESU_SU_EEEEENS5_IJNS4_10UnderscoreESX_SX_EEEEENS4_23SM90_TMA_LOAD_MULTICASTENS4_14ComposedLayoutINS4_7SwizzleILi2ELi4ELi3EEENS4_18smem_ptr_flag_bitsILi8EEENSS_INS5_IJNSA_ILi8EEESG_EEENS5_IJSG_SC_EEEEEEEvNS4_8identityES10_S1A_vS1B_EENS_8epilogue10collective6detail29Sm90TmaWarpSpecializedAdapterINS1E_15DefaultEpilogueISI_SJ_SJ_NS1D_6thread17LinearCombinationISI_Li1EffLNS1I_9ScaleType4KindE0ELNS_15FloatRoundStyleE2ESI_EENS1_15EpilogueDefaultEEEEEvvEEEEvNT_6ParamsE:
        .type           _ZN7cutlass13device_kernelINS_4gemm6kernel13GemmUniversalIN4cute5tupleIJiiiiEEENS1_10collective13CollectiveMmaINS1_37MainloopSm90TmaGmmaWarpSpecializedFP8ILi4ENS5_IJNS4_1CILi2EEESB_NSA_ILi1EEEEEENS1_32KernelTmaWarpSpecializedPingpongEEENS5_IJNSA_ILi64EEESG_SG_EEENS_12float_e4m3_tENS5_IJlSC_lEEESI_SJ_NS4_8TiledMMAINS4_8MMA_AtomIJNS4_4SM904GMMA30MMA_64x64x32_F32E4M3E4M3_SS_TNILNSN_7ScaleInE1ELSP_1EEEEEENS4_6LayoutINS5_IJSC_SC_SC_EEENS5_IJNSA_ILi0EEESU_SU_EEEEENS5_IJNS4_10UnderscoreESX_SX_EEEEENS4_23SM90_TMA_LOAD_MULTICASTENS4_14ComposedLayoutINS4_7SwizzleILi2ELi4ELi3EEENS4_18smem_ptr_flag_bitsILi8EEENSS_INS5_IJNSA_ILi8EEESG_EEENS5_IJSG_SC_EEEEEEEvNS4_8identityES10_S1A_vS1B_EENS_8epilogue10collective6detail29Sm90TmaWarpSpecializedAdapterINS1E_15DefaultEpilogueISI_SJ_SJ_NS1D_6thread17LinearCombinationISI_Li1EffLNS1I_9ScaleType4KindE0ELNS_15FloatRoundStyleE2ESI_EENS1_15EpilogueDefaultEEEEEvvEEEEvNT_6ParamsE,@function
        .size           _ZN7cutlass13device_kernelINS_4gemm6kernel13GemmUniversalIN4cute5tupleIJiiiiEEENS1_10collective13CollectiveMmaINS1_37MainloopSm90TmaGmmaWarpSpecializedFP8ILi4ENS5_IJNS4_1CILi2EEESB_NSA_ILi1EEEEEENS1_32KernelTmaWarpSpecializedPingpongEEENS5_IJNSA_ILi64EEESG_SG_EEENS_12float_e4m3_tENS5_IJlSC_lEEESI_SJ_NS4_8TiledMMAINS4_8MMA_AtomIJNS4_4SM904GMMA30MMA_64x64x32_F32E4M3E4M3_SS_TNILNSN_7ScaleInE1ELSP_1EEEEEENS4_6LayoutINS5_IJSC_SC_SC_EEENS5_IJNSA_ILi0EEESU_SU_EEEEENS5_IJNS4_10UnderscoreESX_SX_EEEEENS4_23SM90_TMA_LOAD_MULTICASTENS4_14ComposedLayoutINS4_7SwizzleILi2ELi4ELi3EEENS4_18smem_ptr_flag_bitsILi8EEENSS_INS5_IJNSA_ILi8EEESG_EEENS5_IJSG_SC_EEEEEEEvNS4_8identityES10_S1A_vS1B_EENS_8epilogue10collective6detail29Sm90TmaWarpSpecializedAdapterINS1E_15DefaultEpilogueISI_SJ_SJ_NS1D_6thread17LinearCombinationISI_Li1EffLNS1I_9ScaleType4KindE0ELNS_15FloatRoundStyleE2ESI_EENS1_15EpilogueDefaultEEEEEvvEEEEvNT_6ParamsE,(.L_x_143 - _ZN7cutlass13device_kernelINS_4gemm6kernel13GemmUniversalIN4cute5tupleIJiiiiEEENS1_10collective13CollectiveMmaINS1_37MainloopSm90TmaGmmaWarpSpecializedFP8ILi4ENS5_IJNS4_1CILi2EEESB_NSA_ILi1EEEEEENS1_32KernelTmaWarpSpecializedPingpongEEENS5_IJNSA_ILi64EEESG_SG_EEENS_12float_e4m3_tENS5_IJlSC_lEEESI_SJ_NS4_8TiledMMAINS4_8MMA_AtomIJNS4_4SM904GMMA30MMA_64x64x32_F32E4M3E4M3_SS_TNILNSN_7ScaleInE1ELSP_1EEEEEENS4_6LayoutINS5_IJSC_SC_SC_EEENS5_IJNSA_ILi0EEESU_SU_EEEEENS5_IJNS4_10UnderscoreESX_SX_EEEEENS4_23SM90_TMA_LOAD_MULTICASTENS4_14ComposedLayoutINS4_7SwizzleILi2ELi4ELi3EEENS4_18smem_ptr_flag_bitsILi8EEENSS_INS5_IJNSA_ILi8EEESG_EEENS5_IJSG_SC_EEEEEEEvNS4_8identityES10_S1A_vS1B_EENS_8epilogue10collective6detail29Sm90TmaWarpSpecializedAdapterINS1E_15DefaultEpilogueISI_SJ_SJ_NS1D_6thread17LinearCombinationISI_Li1EffLNS1I_9ScaleType4KindE0ELNS_15FloatRoundStyleE2ESI_EENS1_15EpilogueDefaultEEEEEvvEEEEvNT_6ParamsE)
        .other          _ZN7cutlass13device_kernelINS_4gemm6kernel13GemmUniversalIN4cute5tupleIJiiiiEEENS1_10collective13CollectiveMmaINS1_37MainloopSm90TmaGmmaWarpSpecializedFP8ILi4ENS5_IJNS4_1CILi2EEESB_NSA_ILi1EEEEEENS1_32KernelTmaWarpSpecializedPingpongEEENS5_IJNSA_ILi64EEESG_SG_EEENS_12float_e4m3_tENS5_IJlSC_lEEESI_SJ_NS4_8TiledMMAINS4_8MMA_AtomIJNS4_4SM904GMMA30MMA_64x64x32_F32E4M3E4M3_SS_TNILNSN_7ScaleInE1ELSP_1EEEEEENS4_6LayoutINS5_IJSC_SC_SC_EEENS5_IJNSA_ILi0EEESU_SU_EEEEENS5_IJNS4_10UnderscoreESX_SX_EEEEENS4_23SM90_TMA_LOAD_MULTICASTENS4_14ComposedLayoutINS4_7SwizzleILi2ELi4ELi3EEENS4_18smem_ptr_flag_bitsILi8EEENSS_INS5_IJNSA_ILi8EEESG_EEENS5_IJSG_SC_EEEEEEEvNS4_8identityES10_S1A_vS1B_EENS_8epilogue10collective6detail29Sm90TmaWarpSpecializedAdapterINS1E_15DefaultEpilogueISI_SJ_SJ_NS1D_6thread17LinearCombinationISI_Li1EffLNS1I_9ScaleType4KindE0ELNS_15FloatRoundStyleE2ESI_EENS1_15EpilogueDefaultEEEEEvvEEEEvNT_6ParamsE,@"STO_CUDA_ENTRY STV_DEFAULT"
_ZN7cutlass13device_kernelINS_4gemm6kernel13GemmUniversalIN4cute5tupleIJiiiiEEENS1_10collective13CollectiveMmaINS1_37MainloopSm90TmaGmmaWarpSpecializedFP8ILi4ENS5_IJNS4_1CILi2EEESB_NSA_ILi1EEEEEENS1_32KernelTmaWarpSpecializedPingpongEEENS5_IJNSA_ILi64EEESG_SG_EEENS_12float_e4m3_tENS5_IJlSC_lEEESI_SJ_NS4_8TiledMMAINS4_8MMA_AtomIJNS4_4SM904GMMA30MMA_64x64x32_F32E4M3E4M3_SS_TNILNSN_7ScaleInE1ELSP_1EEEEEENS4_6LayoutINS5_IJSC_SC_SC_EEENS5_IJNSA_ILi0EEESU_SU_EEEEENS5_IJNS4_10UnderscoreESX_SX_EEEEENS4_23SM90_TMA_LOAD_MULTICASTENS4_14ComposedLayoutINS4_7SwizzleILi2ELi4ELi3EEENS4_18smem_ptr_flag_bitsILi8EEENSS_INS5_IJNSA_ILi8EEESG_EEENS5_IJSG_SC_EEEEEEEvNS4_8identityES10_S1A_vS1B_EENS_8epilogue10collective6detail29Sm90TmaWarpSpecializedAdapterINS1E_15DefaultEpilogueISI_SJ_SJ_NS1D_6thread17LinearCombinationISI_Li1EffLNS1I_9ScaleType4KindE0ELNS_15FloatRoundStyleE2ESI_EENS1_15EpilogueDefaultEEEEEvvEEEEvNT_6ParamsE:
[----:B------:R-:W-:Y:S01]  /*0000*/  LDC R1, c[0x0][0x28] ;  /* 0x00000a00ff017b82 */ /* 0x000fe20000000800 */
[----:B------:R-:W0:Y:S01]  /*0010*/  S2R R6, SR_TID.X ;  /* 0x0000000000067919 */ /* 0x000e220000002100 */
[----:B------:R-:W-:Y:S01]  /*0020*/  ELECT P0, URZ, PT ;  /* 0x00000000003f782f */ /* 0x000fe20003800000 */
[----:B------:R-:W-:Y:S01]  /*0030*/  BSSY B0, `(.L_x_0) ;  /* 0x0000014000007945 */ /* 0x000fe20003800000 */
[----:B0-----:R-:W-:-:S05]  /*0040*/  SHF.R.U32.HI R0, RZ, 0x5, R6 ;  /* 0x00000005ff007819 */ /* 0x001fca0000011606 */
[----:B------:R-:W0:Y:S02]  /*0050*/  SHFL.IDX PT, R2, R0, RZ, 0x1f ;  /* 0x00001fff00027589 */ /* 0x000e2400000e0000 */
[----:B0-----:R-:W-:Y:S02]  /*0060*/  R2UR UR6, R2 ;  /* 0x00000000020672ca */ /* 0x001fe400000e0000 */
[----:B------:R-:W-:-:S05]  /*0070*/  SHF.R.U32.HI R2, RZ, 0x7, R6 ;  /* 0x00000007ff027819 */ /* 0x000fca0000011606 */
[----:B------:R0:W1:Y:S06]  /*0080*/  SHFL.IDX PT, R3, R2, RZ, 0x1f ;  /* 0x00001fff02037589 */ /* 0x00006c00000e0000 */
[----:B------:R-:W-:Y:S02]  /*0090*/  USHF.R.S32.HI UR4, URZ, 0x1f, UR6 ;  /* 0x0000001f3f047899 */ /* 0x000fe40008011406 */
[----:B------:R-:W-:Y:S02]  /*00a0*/  ISETP.NE.OR P0, PT, RZ, UR6, !P0 ;  /* 0x00000006ff007c0c */ /* 0x000fe4000c705670 */
[----:B------:R-:W-:-:S04]  /*00b0*/  ULEA.HI UR4, UR4, UR6, URZ, 0x2 ;  /* 0x0000000604047291 */ /* 0x000fc8000f8f103f */
[----:B------:R-:W-:-:S04]  /*00c0*/  ULOP3.LUT UR4, UR4, 0xfffffffc, URZ, 0xc0, !UPT ;  /* 0xfffffffc04047892 */ /* 0x000fc8000f8ec03f */
[----:B------:R-:W-:-:S03]  /*00d0*/  UIADD3 UR6, UR6, -UR4, URZ ;  /* 0x8000000406067290 */ /* 0x000fc6000fffe03f */
[----:B0-----:R-:W-:Y:S09]  /*00e0*/  @P0 BRA `(.L_x_1) ;  /* 0x0000000000200947 */ /* 0x001ff20003800000 */
[----:B------:R-:W-:Y:S02]  /*00f0*/  ULDC.64 UR4, c[0x0][0x198] ;  /* 0x0000660000047ab9 */ /* 0x000fe40000000a00 */
[----:B------:R-:W-:Y:S02]  /*0100*/  UIADD3 UR8, UP0, UR4, 0xf0, URZ ;  /* 0x000000f004087890 */ /* 0x000fe4000ff1e03f */
[----:B------:R-:W-:Y:S02]  /*0110*/  UIADD3 UR4, UP1, UR4, 0x1f0, URZ ;  /* 0x000001f004047890 */ /* 0x000fe4000ff3e03f */
[----:B------:R-:W-:Y:S02]  /*0120*/  UIADD3.X UR9, URZ, UR5, URZ, UP0, !UPT ;  /* 0x000000053f097290 */ /* 0x000fe400087fe43f */
[----:B------:R-:W-:-:S07]  /*0130*/  UIADD3.X UR5, URZ, UR5, URZ, UP1, !UPT ;  /* 0x000000053f057290 */ /* 0x000fce0008ffe43f */
[----:B------:R0:W-:Y:S02]  /*0140*/  UTMACCTL.PF [UR8] ;  /* 0x00000000080079b9 */ /* 0x0001e40008040000 */
[----:B------:R0:W-:Y:S02]  /*0150*/  UTMACCTL.PF [UR4] ;  /* 0x00000000040079b9 */ /* 0x0001e40008040000 */
[----:B0-----:R-:W-:Y:S01]  /*0160*/  NOP ;  /* 0x0000000000007918 */ /* 0x001fe20000000000 */
.L_x_1:
[----:B------:R-:W-:Y:S05]  /*0170*/  BSYNC B0 ;  /* 0x0000000000007941 */ /* 0x000fea0003800000 */
.L_x_0:
[----:B------:R-:W0:Y:S01]  /*0180*/  SHFL.IDX PT, R4, R0, RZ, 0x1f ;  /* 0x00001fff00047589 */ /* 0x000e2200000e0000 */
[----:B-1----:R-:W-:Y:S01]  /*0190*/  R2UR UR17, R3 ;  /* 0x00000000031172ca */ /* 0x002fe200000e0000 */
[----:B------:R-:W-:-:S04]  /*01a0*/  UISETP.NE.AND UP0, UPT, UR6, 0x3, UPT ;  /* 0x000000030600788c */ /* 0x000fc8000bf05270 */
[----:B------:R-:W-:-:S08]  /*01b0*/  UISETP.EQ.OR UP0, UPT, UR6, URZ, !UP0 ;  /* 0x0000003f0600728c */ /* 0x000fd0000c702670 */
[----:B------:R-:W-:Y:S02]  /*01c0*/  UIADD3 UR18, UR17, -0x1, URZ ;  /* 0xffffffff11127890 */ /* 0x000fe4000fffe03f */
[----:B------:R-:W-:Y:S02]  /*01d0*/  UISETP.EQ.AND UP0, UPT, UR17, URZ, UP0 ;  /* 0x0000003f1100728c */ /* 0x000fe40008702270 */
[----:B------:R-:W-:Y:S02]  /*01e0*/  UISETP.GE.U32.AND UP1, UPT, UR18, 0x2, UPT ;  /* 0x000000021200788c */ /* 0x000fe4000bf26070 */
[----:B------:R-:W-:Y:S01]  /*01f0*/  USEL UR7, URZ, 0x1, !UP0 ;  /* 0x000000013f077887 */ /* 0x000fe2000c000000 */
[----:B0-----:R-:W-:-:S03]  /*0200*/  ISETP.NE.AND P0, PT, R4, RZ, PT ;  /* 0x000000ff0400720c */ /* 0x001fc60003f05270 */
[----:B------:R-:W-:-:S10]  /*0210*/  USEL UR7, UR7, 0x2, UP1 ;  /* 0x0000000207077887 */ /* 0x000fd40008800000 */
[----:B------:R-:W-:Y:S05]  /*0220*/  @P0 BRA `(.L_x_2) ;  /* 0x0000000000580947 */ /* 0x000fea0003800000 */
[----:B------:R-:W0:Y:S01]  /*0230*/  S2UR UR10, SR_CgaCtaId ;  /* 0x00000000000a79c3 */ /* 0x000e220000008800 */
[----:B------:R-:W-:Y:S01]  /*0240*/  UMOV UR4, 0x400 ;  /* 0x0000040000047882 */ /* 0x000fe20000000000 */
[----:B------:R-:W-:Y:S01]  /*0250*/  UMOV UR5, 0x1 ;  /* 0x0000000100057882 */ /* 0x000fe20000000000 */
[----:B------:R-:W-:Y:S01]  /*0260*/  UMOV UR8, 0x3 ;  /* 0x0000000300087882 */ /* 0x000fe20000000000 */
[----:B------:R-:W-:Y:S01]  /*0270*/  ELECT P0, URZ, PT ;  /* 0x00000000003f782f */ /* 0x000fe20003800000 */
[----:B------:R-:W-:-:S04]  /*0280*/  UIADD3 UR8, -UR8, 0x100000, URZ ;  /* 0x0010000008087890 */ /* 0x000fc8000fffe13f */
[----:B------:R-:W-:Y:S02]  /*0290*/  USHF.L.U32 UR9, UR8, 0xb, URZ ;  /* 0x0000000b08097899 */ /* 0x000fe4000800063f */
[----:B------:R-:W-:Y:S02]  /*02a0*/  USHF.L.U32 UR8, UR8, 0x1, URZ ;  /* 0x0000000108087899 */ /* 0x000fe4000800063f */
[----:B0-----:R-:W-:Y:S02]  /*02b0*/  ULEA UR10, UR10, UR4, 0x18 ;  /* 0x000000040a0a7291 */ /* 0x001fe4000f8ec03f */
[----:B------:R-:W-:-:S04]  /*02c0*/  UIADD3 UR4, -UR5, 0x100000, URZ ;  /* 0x0010000005047890 */ /* 0x000fc8000fffe13f */
[----:B------:R-:W-:Y:S02]  /*02d0*/  USHF.L.U32 UR5, UR4, 0xb, URZ ;  /* 0x0000000b04057899 */ /* 0x000fe4000800063f */
[----:B------:R-:W-:Y:S01]  /*02e0*/  USHF.L.U32 UR4, UR4, 0x1, URZ ;  /* 0x0000000104047899 */ /* 0x000fe2000800063f */
[----:B------:R-:W0:Y:S11]  /*02f0*/  FENCE.VIEW.ASYNC.S ;  /* 0x00000000000073c6 */ /* 0x000e360000000000 */
[----:B0-----:R0:W1:Y:S01]  /*0300*/  SYNCS.EXCH.64 URZ, [UR10], UR4 ;  /* 0x000000040a3f75b2 */ /* 0x0010620008000100 */
[----:B------:R0:W2:Y:S01]  /*0310*/  SYNCS.EXCH.64 URZ, [UR10+0x20], UR8 ;  /* 0x000020080a3f75b2 */ /* 0x0000a20008000100 */
[----:B------:R0:W3:Y:S01]  /*0320*/  SYNCS.EXCH.64 URZ, [UR10+0x8], UR4 ;  /* 0x000008040a3f75b2 */ /* 0x0000e20008000100 */
[----:B------:R0:W4:Y:S01]  /*0330*/  SYNCS.EXCH.64 URZ, [UR10+0x28], UR8 ;  /* 0x000028080a3f75b2 */ /* 0x0001220008000100 */
[----:B------:R0:W0:Y:S01]  /*0340*/  SYNCS.EXCH.64 URZ, [UR10+0x10], UR4 ;  /* 0x000010040a3f75b2 */ /* 0x0000220008000100 */
[----:B------:R0:W0:Y:S01]  /*0350*/  SYNCS.EXCH.64 URZ, [UR10+0x30], UR8 ;  /* 0x000030080a3f75b2 */ /* 0x0000220008000100 */
[----:B------:R0:W0:Y:S01]  /*0360*/  SYNCS.EXCH.64 URZ, [UR10+0x18], UR4 ;  /* 0x000018040a3f75b2 */ /* 0x0000220008000100 */
[----:B------:R0:W0:Y:S01]  /*0370*/  SYNCS.EXCH.64 URZ, [UR10+0x38], UR8 ;  /* 0x000038080a3f75b2 */ /* 0x0000220008000100 */
[----:B------:R-:W-:Y:S01]  /*0380*/  NOP ;  /* 0x0000000000007918 */ /* 0x000fe20000000000 */
.L_x_2:
[----:B------:R-:W5:Y:S01]  /*0390*/  S2UR UR11, SR_CTAID.X ;  /* 0x00000000000b79c3 */ /* 0x000f620000002500 */
[----:B------:R-:W1:Y:S01]  /*03a0*/  SHFL.IDX PT, R5, R0, RZ, 0x1f ;  /* 0x00001fff00057589 */ /* 0x000e6200000e0000 */
[----:B------:R-:W-:Y:S02]  /*03b0*/  SHF.R.S32.HI R3, RZ, 0x1f, R6 ;  /* 0x0000001fff037819 */ /* 0x000fe40000011406 */
[----:B------:R-:W-:Y:S01]  /*03c0*/  ELECT P0, URZ, PT ;  /* 0x00000000003f782f */ /* 0x000fe20003800000 */
[----:B------:R-:W-:Y:S01]  /*03d0*/  NOP ;  /* 0x0000000000007918 */ /* 0x000fe20000000000 */
[----:B------:R2:W3:Y:S01]  /*03e0*/  SHFL.IDX PT, R8, R0, RZ, 0x1f ;  /* 0x00001fff00087589 */ /* 0x0004e200000e0000 */
[----:B------:R-:W-:Y:S01]  /*03f0*/  LEA.HI R3, R3, R6, RZ, 0x7 ;  /* 0x0000000603037211 */ /* 0x000fe200078f38ff */
[----:B0-----:R-:W-:Y:S01]  /*0400*/  ULDC UR4, c[0x0][0x150] ;  /* 0x0000540000047ab9 */ /* 0x001fe20000000800 */
[----:B------:R-:W0:Y:S01]  /*0410*/  S2UR UR9, SR_CTAID.Y ;  /* 0x00000000000979c3 */ /* 0x000e220000002600 */
[----:B------:R-:W-:-:S02]  /*0420*/  ELECT P1, URZ, PT ;  /* 0x00000000003f782f */ /* 0x000fc40003820000 */
[----:B------:R-:W-:Y:S01]  /*0430*/  LOP3.LUT R3, R3, 0xffffff80, RZ, 0xc0, !PT ;  /* 0xffffff8003037812 */ /* 0x000fe200078ec0ff */
[----:B------:R-:W-:Y:S01]  /*0440*/  ULDC UR8, c[0x0][0x144] ;  /* 0x0000510000087ab9 */ /* 0x000fe20000000800 */
[----:B------:R-:W-:Y:S01]  /*0450*/  UMOV UR20, 0x80 ;  /* 0x0000008000147882 */ /* 0x000fe20000000000 */
[----:B------:R-:W-:Y:S01]  /*0460*/  NOP ;  /* 0x0000000000007918 */ /* 0x000fe20000000000 */
[----:B------:R-:W-:Y:S01]  /*0470*/  ULDC UR19, c[0x0][0x148] ;  /* 0x0000520000137ab9 */ /* 0x000fe20000000800 */
[----:B------:R-:W-:Y:S01]  /*0480*/  IMAD.IADD R7, R6, 0x1, -R3 ;  /* 0x0000000106077824 */ /* 0x000fe200078e0a03 */
[----:B------:R0:W0:Y:S01]  /*0490*/  SHFL.IDX PT, R17, R2, RZ, 0x1f ;  /* 0x00001fff02117589 */ /* 0x00002200000e0000 */
[----:B------:R-:W-:-:S03]  /*04a0*/  ISETP.NE.AND P2, PT, RZ, UR17, PT ;  /* 0x00000011ff007c0c */ /* 0x000fc6000bf45270 */
[----:B------:R-:W-:Y:S02]  /*04b0*/  SHF.R.S32.HI R12, RZ, 0x1f, R7 ;  /* 0x0000001fff0c7819 */ /* 0x000fe40000011407 */
[----:B-----5:R-:W-:Y:S02]  /*04c0*/  I2FP.F32.U32 R9, UR11 ;  /* 0x0000000b00097c45 */ /* 0x020fe40008201000 */
[----:B------:R-:W-:Y:S02]  /*04d0*/  LEA.HI R3, R12, R7, RZ, 0x3 ;  /* 0x000000070c037211 */ /* 0x000fe400078f18ff */
[----:B-1----:R-:W-:Y:S01]  /*04e0*/  ISETP.NE.OR P0, PT, R5, RZ, !P0 ;  /* 0x000000ff0500720c */ /* 0x002fe20004705670 */
[----:B------:R-:W-:Y:S01]  /*04f0*/  FMUL R9, R9, UR4 ;  /* 0x0000000409097c20 */ /* 0x000fe20008400000 */
[--C-:B------:R-:W-:Y:S01]  /*0500*/  SHF.R.S32.HI R5, RZ, 0x3, R3.reuse ;  /* 0x00000003ff057819 */ /* 0x100fe20000011403 */
[----:B------:R-:W-:Y:S01]  /*0510*/  ULDC UR4, c[0x0][0x154] ;  /* 0x0000550000047ab9 */ /* 0x000fe20000000800 */
[----:B--2---:R-:W-:Y:S01]  /*0520*/  SHF.R.S32.HI R0, RZ, 0x1f, R3 ;  /* 0x0000001fff007819 */ /* 0x004fe20000011403 */
[----:B------:R1:W2:Y:S01]  /*0530*/  F2I.U32.TRUNC.NTZ R10, R9 ;  /* 0x00000009000a7305 */ /* 0x0002a2000020f000 */
[----:B------:R-:W-:-:S02]  /*0540*/  SHF.R.S32.HI R3, RZ, 0x1f, R4 ;  /* 0x0000001fff037819 */ /* 0x000fc40000011404 */
[----:B---3--:R-:W-:Y:S02]  /*0550*/  ISETP.NE.OR P1, PT, R8, RZ, !P1 ;  /* 0x000000ff0800720c */ /* 0x008fe40004f25670 */
[----:B------:R-:W-:Y:S02]  /*0560*/  LEA.HI R0, R0, R5, RZ, 0x2 ;  /* 0x0000000500007211 */ /* 0x000fe400078f10ff */
[----:B------:R-:W-:Y:S01]  /*0570*/  LEA.HI R3, R3, R4, RZ, 0x2 ;  /* 0x0000000403037211 */ /* 0x000fe200078f10ff */
[----:B------:R-:W-:Y:S01]  /*0580*/  VOTEU.ALL UP0, P0 ;  /* 0x00000000003f7886 */ /* 0x000fe20000000000 */
[----:B------:R-:W-:Y:S02]  /*0590*/  LOP3.LUT R0, R0, 0xfffffffc, RZ, 0xc0, !PT ;  /* 0xfffffffc00007812 */ /* 0x000fe400078ec0ff */
[----:B------:R-:W-:Y:S02]  /*05a0*/  LOP3.LUT R3, R3, 0x3ffffffc, RZ, 0xc0, !PT ;  /* 0x3ffffffc03037812 */ /* 0x000fe400078ec0ff */
[----:B0-----:R-:W-:Y:S01]  /*05b0*/  I2FP.F32.U32 R8, UR9 ;  /* 0x0000000900087c45 */ /* 0x001fe20008201000 */
[----:B------:R-:W-:Y:S01]  /*05c0*/  IMAD.IADD R0, R5, 0x1, -R0 ;  /* 0x0000000105007824 */ /* 0x000fe200078e0a00 */
[----:B------:R-:W0:Y:S01]  /*05d0*/  @!UP0 S2UR UR13, SR_CgaCtaId ;  /* 0x00000000000d89c3 */ /* 0x000e220000008800 */
[----:B------:R-:W-:Y:S01]  /*05e0*/  IMAD.IADD R3, R4, 0x1, -R3 ;  /* 0x0000000104037824 */ /* 0x000fe200078e0a03 */
[----:B------:R-:W-:Y:S01]  /*05f0*/  VOTEU.ALL UP1, P1 ;  /* 0x00000000003f7886 */ /* 0x000fe20000820000 */
[----:B-1----:R-:W-:Y:S01]  /*0600*/  FMUL R9, R8, UR4 ;  /* 0x0000000408097c20 */ /* 0x002fe20008400000 */
[----:B--2---:R-:W-:Y:S01]  /*0610*/  R2UR UR4, R10 ;  /* 0x000000000a0472ca */ /* 0x004fe200000e0000 */
[----:B------:R-:W-:Y:S01]  /*0620*/  IMAD R0, R3, 0x4, R0 ;  /* 0x0000000403007824 */ /* 0x000fe200078e0200 */
[----:B------:R-:W-:Y:S01]  /*0630*/  @!UP0 UMOV UR12, 0x400 ;  /* 0x00000400000c8882 */ /* 0x000fe20000000000 */
[----:B------:R-:W-:Y:S01]  /*0640*/  @!UP1 UMOV UR15, 0x400 ;  /* 0x00000400000f9882 */ /* 0x000fe20000000000 */
[----:B------:R-:W1:Y:S01]  /*0650*/  @!UP1 S2UR UR16, SR_CgaCtaId ;  /* 0x00000000001099c3 */ /* 0x000e620000008800 */
[----:B------:R-:W2:Y:S01]  /*0660*/  F2I.U32.TRUNC.NTZ R9, R9 ;  /* 0x0000000900097305 */ /* 0x000ea2000020f000 */
[C---:B------:R-:W-:Y:S01]  /*0670*/  IMAD.SHL.U32 R3, R0.reuse, 0x4, RZ ;  /* 0x0000000400037824 */ /* 0x040fe200078e00ff */
[C---:B------:R-:W-:Y:S01]  /*0680*/  LEA.HI R4, R0.reuse, R0, RZ, 0x1 ;  /* 0x0000000000047211 */ /* 0x040fe200078f08ff */
[----:B------:R-:W-:Y:S01]  /*0690*/  VOTEU.ALL UP2, P1 ;  /* 0x00000000003f7886 */ /* 0x000fe20000840000 */
[----:B------:R-:W-:Y:S01]  /*06a0*/  VOTEU.ALL UP3, P1 ;  /* 0x00000000003f7886 */ /* 0x000fe20000860000 */
[----:B------:R-:W-:Y:S01]  /*06b0*/  VOTEU.ALL UP4, P1 ;  /* 0x00000000003f7886 */ /* 0x000fe20000880000 */
[----:B------:R-:W-:Y:S01]  /*06c0*/  LOP3.LUT R8, R0, 0xc, R3, 0x78, !PT ;  /* 0x0000000c00087812 */ /* 0x000fe200078e7803 */
[----:B------:R-:W-:Y:S01]  /*06d0*/  VOTEU.ALL UP5, P1 ;  /* 0x00000000003f7886 */ /* 0x000fe200008a0000 */
[----:B------:R-:W-:Y:S01]  /*06e0*/  LOP3.LUT R5, R4, 0xfffffffe, RZ, 0xc0, !PT ;  /* 0xfffffffe04057812 */ /* 0x000fe200078ec0ff */
[----:B------:R-:W-:Y:S01]  /*06f0*/  UIADD3 UR4, -UR4, URZ, URZ ;  /* 0x0000003f04047290 */ /* 0x000fe2000fffe13f */
[----:B------:R-:W3:Y:S03]  /*0700*/  LDC R3, c[0x0][0x140] ;  /* 0x00005000ff037b82 */ /* 0x000ee60000000800 */
[----:B------:R-:W-:Y:S01]  /*0710*/  UIMAD UR8, UR8, UR4, UR11 ;  /* 0x00000004080872a4 */ /* 0x000fe2000f8e020b */
[----:B------:R-:W-:Y:S01]  /*0720*/  IMAD.IADD R5, R0, 0x1, -R5 ;  /* 0x0000000100057824 */ /* 0x000fe200078e0a05 */
[----:B--2---:R-:W-:Y:S01]  /*0730*/  R2UR UR10, R9 ;  /* 0x00000000090a72ca */ /* 0x004fe200000e0000 */
[----:B------:R-:W-:Y:S01]  /*0740*/  UMOV UR4, 0x20 ;  /* 0x0000002000047882 */ /* 0x000fe20000000000 */
[----:B0-----:R-:W-:Y:S01]  /*0750*/  @!UP0 ULEA UR14, UR13, UR12, 0x18 ;  /* 0x0000000c0d0e8291 */ /* 0x001fe2000f8ec03f */
[----:B------:R-:W-:Y:S01]  /*0760*/  IMAD.MOV.U32 R9, RZ, RZ, 0x1 ;  /* 0x00000001ff097424 */ /* 0x000fe200078e00ff */
[----:B------:R-:W-:Y:S01]  /*0770*/  ISETP.NE.AND P3, PT, R5, UR8, PT ;  /* 0x0000000805007c0c */ /* 0x000fe2000bf65270 */
[----:B------:R-:W-:-:S04]  /*0780*/  @!UP0 UIADD3 UR4, -UR4, 0x100000, URZ ;  /* 0x0010000004048890 */ /* 0x000fc8000fffe13f */
[----:B------:R-:W-:Y:S02]  /*0790*/  @!UP0 USHF.L.U32 UR5, UR4, 0xb, URZ ;  /* 0x0000000b04058899 */ /* 0x000fe4000800063f */
[----:B------:R-:W-:Y:S02]  /*07a0*/  @!UP0 USHF.L.U32 UR4, UR4, 0x1, URZ ;  /* 0x0000000104048899 */ /* 0x000fe4000800063f */
[----:B------:R-:W-:-:S04]  /*07b0*/  @!UP1 UIADD3 UR12, -UR20, 0x100000, URZ ;  /* 0x00100000140c9890 */ /* 0x000fc8000fffe13f */
[----:B------:R-:W-:Y:S02]  /*07c0*/  @!UP1 USHF.L.U32 UR13, UR12, 0xb, URZ ;  /* 0x0000000b0c0d9899 */ /* 0x000fe4000800063f */
[----:B------:R-:W-:Y:S02]  /*07d0*/  @!UP1 USHF.L.U32 UR12, UR12, 0x1, URZ ;  /* 0x000000010c0c9899 */ /* 0x000fe4000800063f */
[----:B-1----:R-:W-:Y:S01]  /*07e0*/  @!UP1 ULEA UR15, UR16, UR15, 0x18 ;  /* 0x0000000f100f9291 */ /* 0x002fe2000f8ec03f */
[----:B------:R-:W-:Y:S01]  /*07f0*/  VOTEU.ALL UP0, P0 ;  /* 0x00000000003f7886 */ /* 0x000fe20000000000 */
[----:B------:R-:W-:Y:S01]  /*0800*/  VOTEU.ALL UP1, P0 ;  /* 0x00000000003f7886 */ /* 0x000fe20000020000 */
[----:B------:R-:W-:Y:S01]  /*0810*/  UIADD3 UR10, -UR10, URZ, URZ ;  /* 0x0000003f0a0a7290 */ /* 0x000fe2000fffe13f */
[----:B------:R-:W-:Y:S01]  /*0820*/  LOP3.LUT P0, RZ, R7, 0x7, RZ, 0xc0, !PT ;  /* 0x0000000707ff7812 */ /* 0x000fe2000780c0ff */
[----:B------:R-:W0:Y:S02]  /*0830*/  FENCE.VIEW.ASYNC.S ;  /* 0x00000000000073c6 */ /* 0x000e240000000000 */
[----:B0-----:R-:W0:Y:S01]  /*0840*/  @!UP0 SYNCS.EXCH.64 URZ, [UR14+0x70], UR4 ;  /* 0x000070040e3f85b2 */ /* 0x001e220008000100 */
[----:B------:R-:W-:-:S02]  /*0850*/  @P3 LEA.HI R0, R8, R8, RZ, 0x1 ;  /* 0x0000000808003211 */ /* 0x000fc400078f08ff */
[----:B---3--:R-:W-:Y:S02]  /*0860*/  ISETP.EQ.U32.AND P1, PT, R3, 0x1, PT ;  /* 0x000000010300780c */ /* 0x008fe40003f22070 */
[----:B------:R-:W-:Y:S02]  /*0870*/  @P3 SHF.R.S32.HI R0, RZ, 0x1, R0 ;  /* 0x00000001ff003819 */ /* 0x000fe40000011400 */
[----:B------:R-:W-:Y:S01]  /*0880*/  ISETP.LT.U32.AND P0, PT, R8, 0x4, !P0 ;  /* 0x000000040800780c */ /* 0x000fe20004701070 */
[----:B------:R1:W2:Y:S01]  /*0890*/  @!UP1 SYNCS.EXCH.64 URZ, [UR14+0x78], UR4 ;  /* 0x000078040e3f95b2 */ /* 0x0002a20008000100 */
[----:B------:R-:W-:Y:S01]  /*08a0*/  NOP ;  /* 0x0000000000007918 */ /* 0x000fe20000000000 */
[----:B-1----:R-:W-:Y:S01]  /*08b0*/  UIMAD UR4, UR19, UR10, UR9 ;  /* 0x0000000a130472a4 */ /* 0x002fe2000f8e0209 */
[----:B------:R1:W3:Y:S05]  /*08c0*/  @!UP2 SYNCS.EXCH.64 URZ, [UR15+0x50], UR12 ;  /* 0x0000500c0f3fa5b2 */ /* 0x0002ea0008000100 */
[----:B------:R-:W-:-:S02]  /*08d0*/  @P3 ISETP.NE.AND P4, PT, R0, UR4, PT ;  /* 0x0000000400003c0c */ /* 0x000fc4000bf85270 */
[----:B------:R-:W-:Y:S02]  /*08e0*/  SEL R0, RZ, 0x1, !P0 ;  /* 0x00000001ff007807 */ /* 0x000fe40004000000 */
[----:B------:R-:W-:-:S04]  /*08f0*/  @P3 SEL R9, RZ, 0x1, P4 ;  /* 0x00000001ff093807 */ /* 0x000fc80002000000 */
[----:B------:R-:W-:Y:S01]  /*0900*/  LOP3.LUT R9, R9, R0, RZ, 0xc0, !PT ;  /* 0x0000000009097212 */ /* 0x000fe200078ec0ff */
[----:B------:R1:W0:Y:S01]  /*0910*/  @!UP3 SYNCS.EXCH.64 URZ, [UR15+0x58], UR12 ;  /* 0x0000580c0f3fb5b2 */ /* 0x0002220008000100 */
[----:B------:R1:W0:Y:S01]  /*0920*/  @!UP4 SYNCS.EXCH.64 URZ, [UR15+0x60], UR12 ;  /* 0x0000600c0f3fc5b2 */ /* 0x0002220008000100 */
[----:B------:R1:W0:Y:S01]  /*0930*/  @!UP5 SYNCS.EXCH.64 URZ, [UR15+0x68], UR12 ;  /* 0x0000680c0f3fd5b2 */ /* 0x0002220008000100 */
[----:B------:R-:W-:Y:S01]  /*0940*/  NOP ;  /* 0x0000000000007918 */ /* 0x000fe20000000000 */
[----:B-1----:R-:W-:Y:S05]  /*0950*/  @!P1 BRA `(.L_x_3) ;  /* 0x0000000000089947 */ /* 0x002fea0003800000 */
[----:B0-234-:R-:W-:Y:S01]  /*0960*/  UCGABAR_ARV ;  /* 0x00000000000079c7 */ /* 0x01dfe20008000000 */
[----:B------:R-:W-:Y:S05]  /*0970*/  BRA `(.L_x_4) ;  /* 0x0000000000047947 */ /* 0x000fea0003800000 */
.L_x_3:
[----:B0-234-:R-:W-:Y:S01]  /*0980*/  NOP ;  /* 0x0000000000007918 */ /* 0x01dfe20000000000 */
.L_x_4:
[----:B------:R-:W-:Y:S01]  /*0990*/  ULDC.64 UR4, c[0x0][0x598] ;  /* 0x0001660000047ab9 */ /* 0x000fe20000000a00 */
[----:B------:R-:W-:Y:S01]  /*09a0*/  ULDC.64 UR20, c[0x0][0x208] ;  /* 0x0000820000147ab9 */ /* 0x000fe20000000a00 */
[----:B------:R-:W-:-:S04]  /*09b0*/  ISETP.NE.U32.AND P0, PT, RZ, UR4, PT ;  /* 0x00000004ff007c0c */ /* 0x000fc8000bf05070 */
[----:B------:R-:W-:-:S13]  /*09c0*/  ISETP.NE.AND.EX P0, PT, RZ, UR5, PT, P0 ;  /* 0x00000005ff007c0c */ /* 0x000fda000bf05300 */
[----:B------:R-:W-:Y:S05]  /*09d0*/  @!P0 BRA `(.L_x_5) ;  /* 0x00000000001c8947 */ /* 0x000fea0003800000 */
[----:B------:R-:W0:Y:S02]  /*09e0*/  LDC.64 R2, c[0x0][0x598] ;  /* 0x00016600ff027b82 */ /* 0x000e240000000a00 */
[----:B0-----:R-:W2:Y:S02]  /*09f0*/  LDG.E.64 R2, desc[UR20][R2.64] ;  /* 0x0000001402027981 */ /* 0x001ea4000c1e1b00 */
[----:B--2---:R-:W-:-:S04]  /*0a00*/  ISETP.NE.U32.AND P0, PT, R2, RZ, PT ;  /* 0x000000ff0200720c */ /* 0x004fc80003f05070 */
[----:B------:R-:W-:-:S13]  /*0a10*/  ISETP.NE.AND.EX P0, PT, R3, RZ, PT, P0 ;  /* 0x000000ff0300720c */ /* 0x000fda0003f05300 */
[----:B------:R-:W-:Y:S05]  /*0a20*/  @!P0 BRA `(.L_x_5) ;  /* 0x0000000000088947 */ /* 0x000fea0003800000 */
[----:B------:R0:W5:Y:S01]  /*0a30*/  LD.E R10, desc[UR20][R2.64] ;  /* 0x00000014020a7980 */ /* 0x000162000c101900 */
[----:B------:R-:W-:Y:S05]  /*0a40*/  BRA `(.L_x_6) ;  /* 0x0000000000207947 */ /* 0x000fea0003800000 */
.L_x_5:
[----:B------:R-:W-:Y:S02]  /*0a50*/  ULDC.64 UR4, c[0x0][0x588] ;  /* 0x0001620000047ab9 */ /* 0x000fe40000000a00 */
[----:B------:R-:W-:-:S04]  /*0a60*/  ISETP.NE.U32.AND P0, PT, RZ, UR4, PT ;  /* 0x00000004ff007c0c */ /* 0x000fc8000bf05070 */
[----:B------:R-:W-:-:S13]  /*0a70*/  ISETP.NE.AND.EX P0, PT, RZ, UR5, PT, P0 ;  /* 0x00000005ff007c0c */ /* 0x000fda000bf05300 */
[----:B------:R-:W-:Y:S05]  /*0a80*/  @!P0 BRA `(.L_x_7) ;  /* 0x00000000000c8947 */ /* 0x000fea0003800000 */
[----:B------:R-:W0:Y:S02]  /*0a90*/  LDC.64 R10, c[0x0][0x588] ;  /* 0x00016200ff0a7b82 */ /* 0x000e240000000a00 */
[----:B0-----:R1:W5:Y:S01]  /*0aa0*/  LDG.E R10, desc[UR20][R10.64] ;  /* 0x000000140a0a7981 */ /* 0x001362000c1e1900 */
[----:B------:R-:W-:Y:S05]  /*0ab0*/  BRA `(.L_x_6) ;  /* 0x0000000000047947 */ /* 0x000fea0003800000 */
.L_x_7:
[----:B------:R-:W2:Y:S02]  /*0ac0*/  LDC R10, c[0x0][0x580] ;  /* 0x00016000ff0a7b82 */ /* 0x000ea40000000800 */
.L_x_6:
[----:B------:R-:W-:Y:S02]  /*0ad0*/  ULDC.64 UR4, c[0x0][0x5a0] ;  /* 0x0001680000047ab9 */ /* 0x000fe40000000a00 */
[----:B------:R-:W-:-:S04]  /*0ae0*/  ISETP.NE.U32.AND P0, PT, RZ, UR4, PT ;  /* 0x00000004ff007c0c */ /* 0x000fc8000bf05070 */
[----:B------:R-:W-:-:S13]  /*0af0*/  ISETP.NE.AND.EX P0, PT, RZ, UR5, PT, P0 ;  /* 0x00000005ff007c0c */ /* 0x000fda000bf05300 */
[----:B------:R-:W-:Y:S05]  /*0b00*/  @!P0 BRA `(.L_x_8) ;  /* 0x00000000001c8947 */ /* 0x000fea0003800000 */
[----:B0-----:R-:W0:Y:S02]  /*0b10*/  LDC.64 R2, c[0x0][0x5a0] ;  /* 0x00016800ff027b82 */ /* 0x001e240000000a00 */
[----:B0-----:R-:W3:Y:S02]  /*0b20*/  LDG.E.64 R2, desc[UR20][R2.64] ;  /* 0x0000001402027981 */ /* 0x001ee4000c1e1b00 */
[----:B---3--:R-:W-:-:S04]  /*0b30*/  ISETP.NE.U32.AND P0, PT, R2, RZ, PT ;  /* 0x000000ff0200720c */ /* 0x008fc80003f05070 */
[----:B------:R-:W-:-:S13]  /*0b40*/  ISETP.NE.AND.EX P0, PT, R3, RZ, PT, P0 ;  /* 0x000000ff0300720c */ /* 0x000fda0003f05300 */
[----:B------:R-:W-:Y:S05]  /*0b50*/  @!P0 BRA `(.L_x_8) ;  /* 0x0000000000088947 */ /* 0x000fea0003800000 */
[----:B-1----:R0:W5:Y:S01]  /*0b60*/  LD.E R11, desc[UR20][R2.64] ;  /* 0x00000014020b7980 */ /* 0x002162000c101900 */
[----:B------:R-:W-:Y:S05]  /*0b70*/  BRA `(.L_x_9) ;  /* 0x0000000000207947 */ /* 0x000fea0003800000 */
.L_x_8:
[----:B------:R-:W-:Y:S02]  /*0b80*/  ULDC.64 UR4, c[0x0][0x590] ;  /* 0x0001640000047ab9 */ /* 0x000fe40000000a00 */
[----:B------:R-:W-:-:S04]  /*0b90*/  ISETP.NE.U32.AND P0, PT, RZ, UR4, PT ;  /* 0x00000004ff007c0c */ /* 0x000fc8000bf05070 */
[----:B------:R-:W-:-:S13]  /*0ba0*/  ISETP.NE.AND.EX P0, PT, RZ, UR5, PT, P0 ;  /* 0x00000005ff007c0c */ /* 0x000fda000bf05300 */
[----:B------:R-:W-:Y:S05]  /*0bb0*/  @!P0 BRA `(.L_x_10) ;  /* 0x00000000000c8947 */ /* 0x000fea0003800000 */
[----:B0-----:R-:W1:Y:S02]  /*0bc0*/  LDC.64 R2, c[0x0][0x590] ;  /* 0x00016400ff027b82 */ /* 0x001e640000000a00 */
[----:B-1----:R1:W5:Y:S01]  /*0bd0*/  LDG.E R11, desc[UR20][R2.64] ;  /* 0x00000014020b7981 */ /* 0x002362000c1e1900 */
[----:B------:R-:W-:Y:S05]  /*0be0*/  BRA `(.L_x_9) ;  /* 0x0000000000047947 */ /* 0x000fea0003800000 */
.L_x_10:
[----:B-1----:R-:W3:Y:S02]  /*0bf0*/  LDC R11, c[0x0][0x584] ;  /* 0x00016100ff0b7b82 */ /* 0x002ee40000000800 */
.L_x_9:
[----:B------:R-:W-:Y:S01]  /*0c00*/  ULDC UR4, c[0x0][0x65c] ;  /* 0x0001970000047ab9 */ /* 0x000fe20000000800 */
[----:B01----:R-:W0:Y:S01]  /*0c10*/  LDC.64 R2, c[0x0][0x650] ;  /* 0x00019400ff027b82 */ /* 0x003e220000000a00 */
[----:B------:R-:W-:Y:S01]  /*0c20*/  UISETP.NE.AND UP2, UPT, UR4, 0x1, UPT ;  /* 0x000000010400788c */ /* 0x000fe2000bf45270 */
[----:B------:R-:W-:Y:S01]  /*0c30*/  PRMT R13, RZ, 0x7610, R13 ;  /* 0x00007610ff0d7816 */ /* 0x000fe2000000000d */
[----:B------:R-:W-:Y:S01]  /*0c40*/  UISETP.NE.AND UP0, UPT, UR17, 0x2, UPT ;  /* 0x000000021100788c */ /* 0x000fe2000bf05270 */
[----:B------:R-:W-:-:S08]  /*0c50*/  IMAD.MOV.U32 R4, RZ, RZ, -0x1 ;  /* 0xffffffffff047424 */ /* 0x000fd000078e00ff */
[----:B------:R-:W-:Y:S01]  /*0c60*/  @UP2 ULDC UR14, c[0x0][0x10] ;  /* 0x00000400000e2ab9 */ /* 0x000fe20000000800 */
[----:B------:R-:W-:Y:S01]  /*0c70*/  @UP2 UMOV UR4, UR9 ;  /* 0x0000000900042c82 */ /* 0x000fe20008000000 */
[----:B------:R-:W-:Y:S01]  /*0c80*/  @UP2 UMOV UR5, URZ ;  /* 0x0000003f00052c82 */ /* 0x000fe20008000000 */
[----:B------:R-:W-:Y:S01]  /*0c90*/  @!UP2 ULDC UR16, c[0x0][0xc] ;  /* 0x000003000010aab9 */ /* 0x000fe20000000800 */
[----:B------:R-:W-:Y:S01]  /*0ca0*/  @UP2 UIMAD.WIDE.U32 UR14, UR11, UR14, UR4 ;  /* 0x0000000e0b0e22a5 */ /* 0x000fe2000f8e0004 */
[----:B------:R-:W-:Y:S02]  /*0cb0*/  ULDC UR12, c[0x0][0xc] ;  /* 0x00000300000c7ab9 */ /* 0x000fe40000000800 */
[----:B------:R-:W-:Y:S01]  /*0cc0*/  @UP2 UMOV UR4, URZ ;  /* 0x0000003f00042c82 */ /* 0x000fe20008000000 */
[----:B------:R-:W-:Y:S01]  /*0cd0*/  UMOV UR5, URZ ;  /* 0x0000003f00057c82 */ /* 0x000fe20008000000 */
[----:B------:R-:W-:Y:S01]  /*0ce0*/  @UP2 UIADD3 UR15, UR15, UR4, URZ ;  /* 0x000000040f0f2290 */ /* 0x000fe2000fffe03f */
[----:B------:R-:W-:-:S02]  /*0cf0*/  ULDC UR13, c[0x0][0x10] ;  /* 0x00000400000d7ab9 */ /* 0x000fc40000000800 */
[----:B------:R-:W-:Y:S01]  /*0d00*/  UMOV UR4, UR11 ;  /* 0x0000000b00047c82 */ /* 0x000fe20008000000 */
[----:B------:R-:W-:Y:S02]  /*0d10*/  UIMAD.WIDE.U32 UR12, UR12, UR13, URZ ;  /* 0x0000000d0c0c72a5 */ /* 0x000fe4000f8e003f */
[----:B------:R-:W-:Y:S01]  /*0d20*/  @!UP2 UIMAD.WIDE.U32 UR4, UR9, UR16, UR4 ;  /* 0x000000100904a2a5 */ /* 0x000fe2000f8e0004 */
[----:B------:R-:W-:Y:S02]  /*0d30*/  ULDC UR11, c[0x0][0x14] ;  /* 0x00000500000b7ab9 */ /* 0x000fe40000000800 */
[----:B------:R-:W-:Y:S02]  /*0d40*/  UIMAD.WIDE.U32 UR22, UR12, UR11, URZ ;  /* 0x0000000b0c1672a5 */ /* 0x000fe4000f8e003f */
[----:B------:R-:W-:Y:S02]  /*0d50*/  UIMAD UR13, UR13, UR11, URZ ;  /* 0x0000000b0d0d72a4 */ /* 0x000fe4000f8e023f */
[----:B------:R-:W-:Y:S01]  /*0d60*/  @!UP2 UMOV UR14, UR4 ;  /* 0x00000004000eac82 */ /* 0x000fe20008000000 */
[----:B------:R-:W-:Y:S01]  /*0d70*/  @!UP2 UMOV UR15, UR5 ;  /* 0x00000005000fac82 */ /* 0x000fe20008000000 */
[----:B------:R-:W-:-:S02]  /*0d80*/  UIADD3 UR13, UR23, UR13, URZ ;  /* 0x0000000d170d7290 */ /* 0x000fc4000fffe03f */
[----:B------:R-:W-:-:S04]  /*0d90*/  UIADD3 UR4, UP1, UR14, UR22, URZ ;  /* 0x000000160e047290 */ /* 0x000fc8000ff3e03f */
[----:B------:R-:W-:Y:S02]  /*0da0*/  UIADD3.X UR5, UR15, UR13, URZ, UP1, !UPT ;  /* 0x0000000d0f057290 */ /* 0x000fe40008ffe43f */
[----:B------:R-:W-:Y:S02]  /*0db0*/  USEL UR4, UR4, UR14, !UP0 ;  /* 0x0000000e04047287 */ /* 0x000fe4000c000000 */
[----:B------:R-:W-:-:S04]  /*0dc0*/  USEL UR5, UR5, UR15, !UP0 ;  /* 0x0000000f05057287 */ /* 0x000fc8000c000000 */
[----:B0-----:R-:W-:Y:S01]  /*0dd0*/  ISETP.LE.U32.AND P0, PT, R2, UR4, PT ;  /* 0x0000000402007c0c */ /* 0x001fe2000bf03070 */
[----:B------:R-:W-:Y:S02]  /*0de0*/  IMAD.MOV.U32 R2, RZ, RZ, -0x1 ;  /* 0xffffffffff027424 */ /* 0x000fe400078e00ff */
[----:B------:R-:W-:Y:S02]  /*0df0*/  IMAD.U32 R0, RZ, RZ, UR5 ;  /* 0x00000005ff007e24 */ /* 0x000fe4000f8e00ff */
[----:B------:R-:W-:-:S03]  /*0e00*/  IMAD.U32 R5, RZ, RZ, UR5 ;  /* 0x00000005ff057e24 */ /* 0x000fc6000f8e00ff */
[----:B------:R-:W-:Y:S01]  /*0e10*/  ISETP.GE.U32.AND.EX P0, PT, R0, R3, PT, P0 ;  /* 0x000000030000720c */ /* 0x000fe20003f06100 */
[----:B------:R-:W-:Y:S02]  /*0e20*/  IMAD.U32 R0, RZ, RZ, UR4 ;  /* 0x00000004ff007e24 */ /* 0x000fe4000f8e00ff */
[----:B------:R-:W-:-:S10]  /*0e30*/  IMAD.MOV.U32 R3, RZ, RZ, -0x1 ;  /* 0xffffffffff037424 */ /* 0x000fd400078e00ff */
[----:B------:R-:W-:Y:S05]  /*0e40*/  @P0 BRA `(.L_x_11) ;  /* 0x0000000400480947 */ /* 0x000fea0003800000 */
[----:B------:R-:W-:Y:S01]  /*0e50*/  ULDC.64 UR24, c[0x0][0x628] ;  /* 0x00018a0000187ab9 */ /* 0x000fe20000000a00 */
[C---:B------:R-:W-:Y:S01]  /*0e60*/  R2UR UR27, R0.reuse ;  /* 0x00000000001b72ca */ /* 0x040fe200000e0000 */
[----:B------:R-:W-:Y:S01]  /*0e70*/  ULDC UR26, c[0x0][0x630] ;  /* 0x00018c00001a7ab9 */ /* 0x000fe20000000800 */
[----:B------:R-:W-:Y:S02]  /*0e80*/  ISETP.NE.U32.AND P0, PT, RZ, UR24, PT ;  /* 0x00000018ff007c0c */ /* 0x000fe4000bf05070 */
[----:B------:R-:W-:Y:S02]  /*0e90*/  R2UR UR4, R0 ;  /* 0x00000000000472ca */ /* 0x000fe400000e0000 */
[----:B------:R-:W-:Y:S02]  /*0ea0*/  ISETP.NE.AND.EX P0, PT, RZ, UR25, PT, P0 ;  /* 0x00000019ff007c0c */ /* 0x000fe4000bf05300 */
[----:B------:R-:W-:-:S11]  /*0eb0*/  R2UR UR5, R5 ;  /* 0x00000000050572ca */ /* 0x000fd600000e0000 */
[----:B------:R-:W-:Y:S05]  /*0ec0*/  @!P0 BRA `(.L_x_12) ;  /* 0x0000000000308947 */ /* 0x000fea0003800000 */
[----:B------:R-:W-:Y:S01]  /*0ed0*/  R2UR UR4, R0 ;  /* 0x00000000000472ca */ /* 0x000fe200000e0000 */
[----:B------:R-:W-:Y:S01]  /*0ee0*/  ULDC UR11, c[0x0][0x634] ;  /* 0x00018d00000b7ab9 */ /* 0x000fe20000000800 */
[----:B------:R-:W-:-:S11]  /*0ef0*/  R2UR UR12, R5 ;  /* 0x00000000050c72ca */ /* 0x000fd600000e0000 */
[----:B------:R-:W-:-:S04]  /*0f00*/  UIADD3 UR11, UP1, UR4, UR11, URZ ;  /* 0x0000000b040b7290 */ /* 0x000fc8000ff3e03f */
[----:B------:R-:W-:-:S04]  /*0f10*/  UIADD3.X UR12, URZ, UR12, URZ, UP1, !UPT ;  /* 0x0000000c3f0c7290 */ /* 0x000fc80008ffe43f */
[----:B------:R-:W-:-:S04]  /*0f20*/  UIMAD.WIDE.U32 UR4, UR12, UR24, URZ ;  /* 0x000000180c0472a5 */ /* 0x000fc8000f8e003f */
[----:B------:R-:W-:Y:S02]  /*0f30*/  UIMAD.WIDE.U32 UR14, UP1, UR11, UR25, UR4 ;  /* 0x000000190b0e72a5 */ /* 0x000fe4000f820004 */
[----:B------:R-:W-:Y:S02]  /*0f40*/  UIMAD.WIDE.U32 UR4, UR11, UR24, URZ ;  /* 0x000000180b0472a5 */ /* 0x000fe4000f8e003f */
[----:B------:R-:W-:Y:S02]  /*0f50*/  UIADD3.X UR17, URZ, URZ, URZ, UP1, !UPT ;  /* 0x0000003f3f117290 */ /* 0x000fe40008ffe43f */
[----:B------:R-:W-:Y:S01]  /*0f60*/  UIADD3 URZ, UP1, UR5, UR14, URZ ;  /* 0x0000000e053f7290 */ /* 0x000fe2000ff3e03f */
[----:B------:R-:W-:-:S03]  /*0f70*/  UMOV UR16, UR15 ;  /* 0x0000000f00107c82 */ /* 0x000fc60008000000 */
[----:B------:R-:W-:-:S12]  /*0f80*/  UIMAD.WIDE.U32.X UR4, UR12, UR25, UR16, UP1 ;  /* 0x000000190c0472a5 */ /* 0x000fd800088e0410 */
.L_x_12:
[----:B------:R-:W-:Y:S01]  /*0f90*/  USHF.R.U64 UR4, UR4, UR26, UR5 ;  /* 0x0000001a04047299 */ /* 0x000fe20008001205 */
[----:B------:R-:W-:Y:S01]  /*0fa0*/  R2UR UR15, R5 ;  /* 0x00000000050f72ca */ /* 0x000fe200000e0000 */
[----:B------:R-:W-:Y:S02]  /*0fb0*/  USHF.R.U32.HI UR5, URZ, UR26, UR5 ;  /* 0x0000001a3f057299 */ /* 0x000fe40008011605 */
[----:B------:R-:W-:Y:S01]  /*0fc0*/  UIADD3 UR12, UP1, URZ, -UR4, URZ ;  /* 0x800000043f0c7290 */ /* 0x000fe2000ff3e03f */
[----:B------:R-:W-:Y:S01]  /*0fd0*/  ULDC.64 UR16, c[0x0][0x620] ;  /* 0x0001880000107ab9 */ /* 0x000fe20000000a00 */
[----:B------:R-:W-:Y:S02]  /*0fe0*/  UMOV UR14, UR27 ;  /* 0x0000001b000e7c82 */ /* 0x000fe40008000000 */
[----:B------:R-:W-:Y:S01]  /*0ff0*/  UIADD3.X UR5, URZ, ~UR5, URZ, UP1, !UPT ;  /* 0x800000053f057290 */ /* 0x000fe20008ffe43f */
[----:B------:R-:W-:Y:S01]  /*1000*/  ULDC UR11, c[0x0][0x618] ;  /* 0x00018600000b7ab9 */ /* 0x000fe20000000800 */
[----:B------:R-:W-:-:S02]  /*1010*/  @UP2 UIMAD UR8, UR19, UR10, UR9 ;  /* 0x0000000a130822a4 */ /* 0x000fc4000f8e0209 */
[----:B------:R-:W-:Y:S02]  /*1020*/  UIMAD UR5, UR5, UR16, URZ ;  /* 0x00000010050572a4 */ /* 0x000fe4000f8e023f */
[----:B------:R-:W-:Y:S02]  /*1030*/  UIMAD.WIDE.U32 UR14, UR12, UR16, UR14 ;  /* 0x000000100c0e72a5 */ /* 0x000fe4000f8e000e */
[----:B------:R-:W-:Y:S01]  /*1040*/  UIMAD UR12, UR12, UR17, UR5 ;  /* 0x000000110c0c72a4 */ /* 0x000fe2000f8e0205 */
[----:B------:R-:W-:Y:S01]  /*1050*/  ULDC UR16, c[0x0][0x608] ;  /* 0x0001820000107ab9 */ /* 0x000fe20000000800 */
[----:B------:R-:W-:Y:S02]  /*1060*/  ULDC UR28, c[0x0][0x658] ;  /* 0x00019600001c7ab9 */ /* 0x000fe40000000800 */
[----:B------:R-:W-:Y:S01]  /*1070*/  UIADD3 UR12, UR15, UR12, URZ ;  /* 0x0000000c0f0c7290 */ /* 0x000fe2000fffe03f */
[----:B------:R-:W-:Y:S01]  /*1080*/  UMOV UR9, 0xffffffff ;  /* 0xffffffff00097882 */ /* 0x000fe20000000000 */
[----:B------:R-:W-:-:S02]  /*1090*/  ULDC UR5, c[0x0][0x600] ;  /* 0x0001800000057ab9 */ /* 0x000fc40000000800 */
[----:B------:R-:W-:Y:S02]  /*10a0*/  USHF.R.U64 UR27, UR14, UR11, UR12 ;  /* 0x0000000b0e1b7299 */ /* 0x000fe4000800120c */
[----:B------:R-:W-:Y:S02]  /*10b0*/  USHF.R.U32.HI UR12, URZ, UR11, UR12 ;  /* 0x0000000b3f0c7299 */ /* 0x000fe4000801160c */
[----:B------:R-:W-:Y:S01]  /*10c0*/  USHF.L.U32 UR9, UR9, UR28, URZ ;  /* 0x0000001c09097299 */ /* 0x000fe2000800063f */
[----:B------:R-:W-:Y:S01]  /*10d0*/  ULDC.64 UR10, c[0x0][0x640] ;  /* 0x00019000000a7ab9 */ /* 0x000fe20000000a00 */
[----:B------:R-:W-:Y:S01]  /*10e0*/  USHF.R.U64 UR32, UR27, UR16, UR12 ;  /* 0x000000101b207299 */ /* 0x000fe2000800120c */
[----:B------:R-:W-:Y:S01]  /*10f0*/  ISETP.NE.U32.AND P0, PT, RZ, UR10, PT ;  /* 0x0000000aff007c0c */ /* 0x000fe2000bf05070 */
[----:B------:R-:W-:Y:S02]  /*1100*/  USHF.R.U32.HI UR12, URZ, UR16, UR12 ;  /* 0x000000103f0c7299 */ /* 0x000fe4000801160c */
[----:B------:R-:W-:Y:S01]  /*1110*/  UIADD3 UR26, UR5, -0x1, URZ ;  /* 0xffffffff051a7890 */ /* 0x000fe2000fffe03f */
[----:B------:R-:W-:Y:S01]  /*1120*/  ISETP.NE.AND.EX P0, PT, RZ, UR11, PT, P0 ;  /* 0x0000000bff007c0c */ /* 0x000fe2000bf05300 */
[----:B------:R-:W-:-:S02]  /*1130*/  USHF.R.U64 UR33, UR32, UR28, UR12 ;  /* 0x0000001c20217299 */ /* 0x000fc4000800120c */
[----:B------:R-:W-:Y:S02]  /*1140*/  USHF.R.U32.HI UR14, URZ, UR28, UR12 ;  /* 0x0000001c3f0e7299 */ /* 0x000fe4000801160c */
[----:B------:R-:W-:Y:S01]  /*1150*/  ULOP3.LUT UR12, URZ, UR9, URZ, 0x33, !UPT ;  /* 0x000000093f0c7292 */ /* 0x000fe2000f8e333f */
[----:B------:R-:W-:Y:S01]  /*1160*/  ULDC UR29, c[0x0][0x648] ;  /* 0x00019200001d7ab9 */ /* 0x000fe20000000800 */
[----:B------:R-:W-:Y:S01]  /*1170*/  ULDC UR30, c[0x0][0x638] ;  /* 0x00018e00001e7ab9 */ /* 0x000fe20000000800 */
[----:B------:R-:W-:Y:S01]  /*1180*/  UMOV UR31, 0x1 ;  /* 0x00000001001f7882 */ /* 0x000fe20000000000 */
[----:B------:R-:W-:-:S04]  /*1190*/  UMOV UR9, UR33 ;  /* 0x0000002100097c82 */ /* 0x000fc80008000000 */
[----:B------:R-:W-:Y:S05]  /*11a0*/  @!P0 BRA `(.L_x_13) ;  /* 0x0000000000308947 */ /* 0x000fea0003800000 */
[----:B------:R-:W-:Y:S02]  /*11b0*/  ULDC UR9, c[0x0][0x64c] ;  /* 0x0001930000097ab9 */ /* 0x000fe40000000800 */
        /* <DEDUP_REMOVED lines=8> */
[----:B------:R-:W-:-:S07]  /*1240*/  UIMAD.WIDE.U32.X UR10, UR19, UR11, UR24, UP1 ;  /* 0x0000000b130a72a5 */ /* 0x000fce00088e0418 */
[----:B------:R-:W-:Y:S01]  /*1250*/  UMOV UR9, UR10 ;  /* 0x0000000a00097c82 */ /* 0x000fe20008000000 */
[----:B------:R-:W-:-:S05]  /*1260*/  UMOV UR14, UR11 ;  /* 0x0000000b000e7c82 */ /* 0x000fca0008000000 */
.L_x_13:
[----:B------:R-:W-:Y:S01]  /*1270*/  USHF.R.U64 UR10, UR9, UR29, UR14 ;  /* 0x0000001d090a7299 */ /* 0x000fe2000800120e */
[----:B------:R-:W-:Y:S01]  /*1280*/  IMAD.MOV.U32 R13, RZ, RZ, 0x1 ;  /* 0x00000001ff0d7424 */ /* 0x000fe200078e00ff */
[----:B------:R-:W-:Y:S01]  /*1290*/  USHF.L.U32 UR9, UR31, UR28, URZ ;  /* 0x0000001c1f097299 */ /* 0x000fe2000800063f */
[----:B------:R-:W-:Y:S01]  /*12a0*/  IMAD.U32 R4, RZ, RZ, UR4 ;  /* 0x00000004ff047e24 */ /* 0x000fe2000f8e00ff */
[----:B------:R-:W-:Y:S02]  /*12b0*/  ULOP3.LUT UR12, UR32, UR12, URZ, 0xc0, !UPT ;  /* 0x0000000c200c7292 */ /* 0x000fe4000f8ec03f */
[----:B------:R-:W-:Y:S02]  /*12c0*/  UIADD3 UR11, -UR10, URZ, URZ ;  /* 0x0000003f0a0b7290 */ /* 0x000fe4000fffe13f */
[----:B------:R-:W-:Y:S02]  /*12d0*/  UIMAD UR12, UR9, UR10, UR12 ;  /* 0x0000000a090c72a4 */ /* 0x000fe4000f8e020c */
[----:B------:R-:W-:-:S02]  /*12e0*/  ULOP3.LUT UR26, UR27, UR26, URZ, 0xc0, !UPT ;  /* 0x0000001a1b1a7292 */ /* 0x000fc4000f8ec03f */
[----:B------:R-:W-:Y:S01]  /*12f0*/  UIMAD UR9, UR11, UR30, UR33 ;  /* 0x0000001e0b0972a4 */ /* 0x000fe2000f8e0221 */
[----:B------:R-:W-:Y:S02]  /*1300*/  ULDC UR10, c[0x0][0x610] ;  /* 0x00018400000a7ab9 */ /* 0x000fe40000000800 */
[----:B------:R-:W-:Y:S02]  /*1310*/  UIMAD UR8, UR12, UR10, UR8 ;  /* 0x0000000a0c0872a4 */ /* 0x000fe4000f8e0208 */
[----:B------:R-:W-:-:S04]  /*1320*/  UIMAD UR9, UR9, UR5, UR26 ;  /* 0x00000005090972a4 */ /* 0x000fc8000f8e021a */
[----:B------:R-:W-:Y:S02]  /*1330*/  USEL UR5, UR9, UR8, !UP2 ;  /* 0x0000000809057287 */ /* 0x000fe4000d000000 */
[----:B------:R-:W-:-:S04]  /*1340*/  USEL UR8, UR8, UR9, !UP2 ;  /* 0x0000000908087287 */ /* 0x000fc8000d000000 */
[----:B------:R-:W-:Y:S02]  /*1350*/  IMAD.U32 R3, RZ, RZ, UR5 ;  /* 0x00000005ff037e24 */ /* 0x000fe4000f8e00ff */
[----:B------:R-:W-:-:S07]  /*1360*/  IMAD.U32 R2, RZ, RZ, UR8 ;  /* 0x00000008ff027e24 */ /* 0x000fce000f8e00ff */
.L_x_11:
[----:B------:R-:W-:Y:S05]  /*1370*/  @!P1 BRA `(.L_x_14) ;  /* 0x00000000000c9947 */ /* 0x000fea0003800000 */
[----:B------:R-:W-:Y:S01]  /*1380*/  UCGABAR_WAIT ;  /* 0x0000000000007dc7 */ /* 0x000fe20008000000 */
[----:B------:R-:W-:Y:S01]  /*1390*/  CCTL.IVALL ;  /* 0x00000000ff00798f */ /* 0x000fe20002000000 */
[----:B------:R-:W-:Y:S05]  /*13a0*/  BRA `(.L_x_15) ;  /* 0x0000000000047947 */ /* 0x000fea0003800000 */
.L_x_14:
[----:B------:R-:W-:Y:S06]  /*13b0*/  BAR.SYNC.DEFER_BLOCKING 0x0 ;  /* 0x0000000000007b1d */ /* 0x000fec0000010000 */
.L_x_15:
[----:B------:R-:W-:Y:S02]  /*13c0*/  ULDC UR4, c[0x0][0x28c] ;  /* 0x0000a30000047ab9 */ /* 0x000fe40000000800 */
[----:B------:R-:W-:-:S04]  /*13d0*/  UIADD3 UR4, UR4, 0x3f, URZ ;  /* 0x0000003f04047890 */ /* 0x000fc8000fffe03f */
[----:B------:R-:W-:-:S04]  /*13e0*/  USHF.R.S32.HI UR5, URZ, 0x1f, UR4 ;  /* 0x0000001f3f057899 */ /* 0x000fc80008011404 */
[----:B------:R-:W-:-:S04]  /*13f0*/  ULEA.HI UR5, UR5, UR4, URZ, 0x6 ;  /* 0x0000000405057291 */ /* 0x000fc8000f8f303f */
[----:B------:R-:W-:Y:S01]  /*1400*/  USHF.R.S32.HI UR14, URZ, 0x6, UR5 ;  /* 0x000000063f0e7899 */ /* 0x000fe20008011405 */
[----:B------:R-:W-:Y:S11]  /*1410*/  @!P2 BRA `(.L_x_16) ;  /* 0x000000440044a947 */ /* 0x000ff60003800000 */
[----:B------:R-:W-:-:S06]  /*1420*/  UISETP.GT.U32.AND UP1, UPT, UR18, 0x1, UPT ;  /* 0x000000011200788c */ /* 0x000fcc000bf24070 */
[----:B------:R-:W-:-:S13]  /*1430*/  PLOP3.LUT P0, PT, PT, PT, UP1, 0x80, 0x0 ;  /* 0x000000000000781c */ /* 0x000fda0003f0f018 */
[----:B------:R-:W-:Y:S05]  /*1440*/  @P0 EXIT ;  /* 0x000000000000094d */ /* 0x000fea0003800000 */
.L_x_17:
[----:B------:R-:W-:-:S08]  /*1450*/  NOP ;  /* 0x0000000000007918 */ /* 0x000fd00000000000 */
[----:B------:R-:W0:Y:S02]  /*1460*/  USETMAXREG.TRY_ALLOC.CTAPOOL UP1, 0xe8 ;  /* 0x000000e8000079c8 */ /* 0x000e240008020600 */
[----:B0-----:R-:W-:-:S13]  /*1470*/  PLOP3.LUT P0, PT, PT, PT, UP1, 0x80, 0x0 ;  /* 0x000000000000781c */ /* 0x001fda0003f0f018 */
[----:B------:R-:W-:Y:S05]  /*1480*/  @!P0 BRA `(.L_x_17) ;  /* 0xfffffffc00f08947 */ /* 0x000fea000383ffff */
[----:B------:R-:W-:-:S13]  /*1490*/  LOP3.LUT P0, RZ, R13, 0xff, RZ, 0xc0, !PT ;  /* 0x000000ff0dff7812 */ /* 0x000fda000780c0ff */
[----:B------:R-:W-:Y:S05]  /*14a0*/  @!P0 EXIT ;  /* 0x000000000000894d */ /* 0x000fea0003800000 */
[----:B------:R-:W0:Y:S01]  /*14b0*/  S2UR UR5, SR_CgaCtaId ;  /* 0x00000000000579c3 */ /* 0x000e220000008800 */
[CC--:B------:R-:W-:Y:S01]  /*14c0*/  LEA.HI R6, R12.reuse, R7.reuse, RZ, 0x2 ;  /* 0x000000070c067211 */ /* 0x0c0fe200078f10ff */
[----:B------:R-:W-:Y:S01]  /*14d0*/  USHF.R.U32.HI UR4, URZ, 0x2, UR14 ;  /* 0x000000023f047899 */ /* 0x000fe2000801160e */
[----:B------:R-:W-:Y:S01]  /*14e0*/  LEA.HI R14, R12, R7, RZ, 0x5 ;  /* 0x000000070c0e7211 */ /* 0x000fe200078f28ff */
[----:B------:R-:W-:Y:S01]  /*14f0*/  UMOV UR12, 0x400 ;  /* 0x00000400000c7882 */ /* 0x000fe20000000000 */
[--C-:B------:R-:W-:Y:S01]  /*1500*/  SHF.R.S32.HI R13, RZ, 0x2, R6.reuse ;  /* 0x00000002ff0d7819 */ /* 0x100fe20000011406 */
[----:B------:R-:W-:Y:S01]  /*1510*/  ULOP3.LUT UR15, UR14, 0x3, URZ, 0xc0, !UPT ;  /* 0x000000030e0f7892 */ /* 0x000fe2000f8ec03f */
[----:B------:R-:W-:Y:S01]  /*1520*/  SHF.R.S32.HI R12, RZ, 0x1f, R6 ;  /* 0x0000001fff0c7819 */ /* 0x000fe20000011406 */
[----:B------:R-:W-:Y:S01]  /*1530*/  ULOP3.LUT UR4, UR4, 0x1, URZ, 0xc0, !UPT ;  /* 0x0000000104047892 */ /* 0x000fe2000f8ec03f */
[----:B------:R-:W-:Y:S01]  /*1540*/  LOP3.LUT R16, R6, 0xfffffffc, RZ, 0xc0, !PT ;  /* 0xfffffffc06107812 */ /* 0x000fe200078ec0ff */
[----:B------:R-:W-:Y:S01]  /*1550*/  USEL UR15, UR15, URZ, !UP0 ;  /* 0x0000003f0f0f7287 */ /* 0x000fe2000c000000 */
[----:B------:R-:W-:Y:S01]  /*1560*/  LEA.HI R12, R12, R13, RZ, 0x3 ;  /* 0x0000000d0c0c7211 */ /* 0x000fe200078f18ff */
[----:B------:R-:W-:-:S02]  /*1570*/  UISETP.EQ.U32.AND UP0, UPT, UR4, 0x1, !UP0 ;  /* 0x000000010400788c */ /* 0x000fc4000c702070 */
[----:B------:R-:W-:Y:S01]  /*1580*/  IMAD.IADD R16, R7, 0x1, -R16 ;  /* 0x0000000107107824 */ /* 0x000fe200078e0a10 */
[----:B------:R-:W-:Y:S01]  /*1590*/  LOP3.LUT R6, R12, 0xfffffff8, RZ, 0xc0, !PT ;  /* 0xfffffff80c067812 */ /* 0x000fe200078ec0ff */
[----:B------:R-:W-:Y:S01]  /*15a0*/  VIADD R12, R17, 0xffffffff ;  /* 0xffffffff110c7836 */ /* 0x000fe20000000000 */
[----:B------:R-:W-:Y:S01]  /*15b0*/  UISETP.LT.AND UP1, UPT, UR14, 0x1, UPT ;  /* 0x000000010e00788c */ /* 0x000fe2000bf21270 */
[----:B------:R-:W-:Y:S02]  /*15c0*/  ULDC UR6, c[0x0][0x284] ;  /* 0x0000a10000067ab9 */ /* 0x000fe40000000800 */
[----:B------:R-:W-:Y:S01]  /*15d0*/  IMAD.IADD R6, R13, 0x1, -R6 ;  /* 0x000000010d067824 */ /* 0x000fe200078e0a06 */
[C---:B------:R-:W-:Y:S01]  /*15e0*/  ISETP.NE.AND P0, PT, R12.reuse, RZ, PT ;  /* 0x000000ff0c00720c */ /* 0x040fe20003f05270 */
[----:B------:R-:W-:Y:S01]  /*15f0*/  IMAD.SHL.U32 R12, R12, 0x8, RZ ;  /* 0x000000080c0c7824 */ /* 0x000fe200078e00ff */
[----:B------:R-:W-:Y:S01]  /*1600*/  SHF.R.S32.HI R13, RZ, 0x5, R14 ;  /* 0x00000005ff0d7819 */ /* 0x000fe2000001140e */
[----:B0-----:R-:W-:Y:S01]  /*1610*/  ULEA UR12, UR5, UR12, 0x18 ;  /* 0x0000000c050c7291 */ /* 0x001fe2000f8ec03f */
[--C-:B------:R-:W-:Y:S01]  /*1620*/  SHF.R.S32.HI R7, RZ, 0x1f, R6.reuse ;  /* 0x0000001fff077819 */ /* 0x100fe20000011406 */
[----:B------:R-:W-:Y:S01]  /*1630*/  USEL UR16, UR14, 0x1, UP1 ;  /* 0x000000010e107887 */ /* 0x000fe20008800000 */
[----:B------:R-:W-:Y:S01]  /*1640*/  LOP3.LUT R12, R12, 0x8, RZ, 0xc0, !PT ;  /* 0x000000080c0c7812 */ /* 0x000fe200078ec0ff */
[----:B------:R-:W-:Y:S01]  /*1650*/  UIADD3 UR4, UR12, 0x4180, URZ ;  /* 0x000041800c047890 */ /* 0x000fe2000fffe03f */
[C-C-:B------:R-:W-:Y:S01]  /*1660*/  IMAD R19, R13.reuse, -0x10, -R6.reuse ;  /* 0xfffffff00d137824 */ /* 0x140fe200078e0a06 */
[----:B------:R-:W-:Y:S01]  /*1670*/  UIADD3 UR5, UR12, 0x180, URZ ;  /* 0x000001800c057890 */ /* 0x000fe2000fffe03f */
[----:B------:R-:W-:Y:S01]  /*1680*/  IMAD.WIDE R6, R13, 0x10, R6 ;  /* 0x000000100d067825 */ /* 0x000fe200078e0206 */
[----:B------:R-:W-:Y:S01]  /*1690*/  UIADD3 UR33, UR12, 0x50, URZ ;  /* 0x000000500c217890 */ /* 0x000fe2000fffe03f */
[----:B------:R-:W-:Y:S01]  /*16a0*/  SEL R86, RZ, 0x1, P0 ;  /* 0x00000001ff567807 */ /* 0x000fe20000000000 */
[----:B------:R-:W-:Y:S01]  /*16b0*/  USHF.R.U32.HI UR4, URZ, 0x4, UR4 ;  /* 0x000000043f047899 */ /* 0x000fe20008011604 */
[C---:B------:R-:W-:Y:S01]  /*16c0*/  LOP3.LUT R87, R12.reuse, 0x8, RZ, 0x3c, !PT ;  /* 0x000000080c577812 */ /* 0x040fe200078e3cff */
[----:B------:R-:W-:Y:S01]  /*16d0*/  USHF.R.U32.HI UR5, URZ, 0x4, UR5 ;  /* 0x000000043f057899 */ /* 0x000fe20008011605 */
[----:B------:R-:W-:Y:S01]  /*16e0*/  LOP3.LUT R18, R12, 0x18, RZ, 0x3c, !PT ;  /* 0x000000180c127812 */ /* 0x000fe200078e3cff */
[----:B------:R-:W-:Y:S01]  /*16f0*/  ULOP3.LUT UR4, UR4, 0x3fff, URZ, 0xc0, !UPT ;  /* 0x00003fff04047892 */ /* 0x000fe2000f8ec03f */
[----:B------:R-:W-:Y:S01]  /*1700*/  LEA R17, R17, UR33, 0x3 ;  /* 0x0000002111117c11 */ /* 0x000fe2000f8e18ff */
[----:B------:R-:W-:Y:S01]  /*1710*/  ULOP3.LUT UR5, UR5, 0x3fff, URZ, 0xc0, !UPT ;  /* 0x00003fff05057892 */ /* 0x000fe2000f8ec03f */
[----:B------:R-:W-:Y:S01]  /*1720*/  VIADD R19, R19, UR6 ;  /* 0x0000000613137c36 */ /* 0x000fe20008000000 */
[----:B------:R-:W-:-:S02]  /*1730*/  ULOP3.LUT UR31, UR7, 0x1, URZ, 0xfc, !UPT ;  /* 0x00000001071f7892 */ /* 0x000fc4000f8efc3f */
[----:B------:R-:W-:Y:S02]  /*1740*/  USHF.L.U32 UR32, UR14, 0x1, URZ ;  /* 0x000000010e207899 */ /* 0x000fe4000800063f */
[----:B------:R-:W-:Y:S02]  /*1750*/  UIADD3 UR16, -UR16, UR14, URZ ;  /* 0x0000000e10107290 */ /* 0x000fe4000fffe13f */
[----:B------:R-:W-:Y:S02]  /*1760*/  USEL UR17, URZ, 0x1, !UP0 ;  /* 0x000000013f117887 */ /* 0x000fe4000c000000 */
[----:B------:R-:W-:Y:S02]  /*1770*/  ULOP3.LUT UR18, UR4, 0x10000, URZ, 0xfc, !UPT ;  /* 0x0001000004127892 */ /* 0x000fe4000f8efc3f */
[----:B------:R-:W-:-:S12]  /*1780*/  ULOP3.LUT UR19, UR5, 0x10000, URZ, 0xfc, !UPT ;  /* 0x0001000005137892 */ /* 0x000fd8000f8efc3f */
.L_x_108:
[----:B------:R-:W-:Y:S01]  /*1790*/  SHF.L.U32 R12, R86, 0x1f, RZ ;  /* 0x0000001f560c7819 */ /* 0x000fe200000006ff */
[----:B------:R-:W0:Y:S01]  /*17a0*/  LDC R13, c[0x0][0x28c] ;  /* 0x0000a300ff0d7b82 */ /* 0x000e220000000800 */
[----:B------:R-:W-:Y:S01]  /*17b0*/  UMOV UR4, URZ ;  /* 0x0000003f00047c82 */ /* 0x000fe20008000000 */
[----:B------:R-:W-:Y:S01]  /*17c0*/  UMOV UR24, UR15 ;  /* 0x0000000f00187c82 */ /* 0x000fe20008000000 */
[----:B-1----:R-:W1:Y:S01]  /*17d0*/  SYNCS.PHASECHK.TRANS64.TRYWAIT P0, [R17+URZ+-0x8], R12 ;  /* 0xfffff80c110075a7 */ /* 0x002e62000800017f */
[----:B0-----:R-:W-:Y:S01]  /*17e0*/  ISETP.GE.AND P1, PT, R13, 0x1, PT ;  /* 0x000000010d00780c */ /* 0x001fe20003f26270 */
[----:B-1-3--:R-:W-:-:S12]  /*17f0*/  @!P0 BRA `(.L_x_18) ;  /* 0x0000005000988947 */ /* 0x00afd80003800000 */
.L_x_130:
[----:B------:R-:W-:Y:S01]  /*1800*/  UMOV UR5, URZ ;  /* 0x0000003f00057c82 */ /* 0x000fe20008000000 */
[----:B------:R-:W-:Y:S01]  /*1810*/  UMOV UR6, URZ ;  /* 0x0000003f00067c82 */ /* 0x000fe20008000000 */
[----:B------:R-:W-:Y:S02]  /*1820*/  CS2R R20, SRZ ;  /* 0x0000000000147805 */ /* 0x000fe4000001ff00 */
[----:B------:R-:W-:Y:S02]  /*1830*/  CS2R R56, SRZ ;  /* 0x0000000000387805 */ /* 0x000fe4000001ff00 */
[----:B------:R-:W-:Y:S02]  /*1840*/  CS2R R58, SRZ ;  /* 0x00000000003a7805 */ /* 0x000fe4000001ff00 */
[----:B------:R-:W-:Y:S02]  /*1850*/  CS2R R60, SRZ ;  /* 0x00000000003c7805 */ /* 0x000fe4000001ff00 */
[----:B------:R-:W-:-:S02]  /*1860*/  CS2R R62, SRZ ;  /* 0x00000000003e7805 */ /* 0x000fc4000001ff00 */
[----:B------:R-:W-:Y:S02]  /*1870*/  CS2R R64, SRZ ;  /* 0x0000000000407805 */ /* 0x000fe4000001ff00 */
        /* <DEDUP_REMOVED lines=9> */
[----:B------:R-:W-:Y:S01]  /*1910*/  CS2R R84, SRZ ;  /* 0x0000000000547805 */ /* 0x000fe2000001ff00 */
[----:B------:R-:W-:Y:S01]  /*1920*/  IMAD.U32 R22, RZ, RZ, UR17 ;  /* 0x00000011ff167e24 */ /* 0x000fe2000f8e00ff */
        /* <DEDUP_REMOVED lines=15> */
[----:B------:R-:W-:Y:S01]  /*1a20*/  CS2R R54, SRZ ;  /* 0x0000000000367805 */ /* 0x000fe2000001ff00 */
[----:B------:R-:W-:Y:S06]  /*1a30*/  @!P1 BRA `(.L_x_19) ;  /* 0x00000004005c9947 */ /* 0x000fec0003800000 */
[----:B------:R-:W-:-:S06]  /*1a40*/  UISETP.NE.AND UP0, UPT, UR31, 0x3, UPT ;  /* 0x000000031f00788c */ /* 0x000fcc000bf05270 */
[----:B------:R-:W-:-:S13]  /*1a50*/  PLOP3.LUT P1, PT, PT, PT, UP0, 0x80, 0x0 ;  /* 0x000000000000781c */ /* 0x000fda0003f2f008 */
[----:B------:R-:W-:Y:S05]  /*1a60*/  @!P1 BRA `(.L_x_20) ;  /* 0x0000000000049947 */ /* 0x000fea0003800000 */
[----:B------:R-:W-:Y:S01]  /*1a70*/  BPT.TRAP 0x1 ;  /* 0x000000040000795c */ /* 0x000fe20000300000 */
.L_x_20:
[----:B------:R-:W-:Y:S01]  /*1a80*/  ULEA UR4, UR15, UR12, 0x3 ;  /* 0x0000000c0f047291 */ /* 0x000fe2000f8e183f */
[----:B0-----:R-:W-:-:S05]  /*1a90*/  IMAD.U32 R12, RZ, RZ, UR17 ;  /* 0x00000011ff0c7e24 */ /* 0x001fca000f8e00ff */
[----:B------:R-:W-:-:S04]  /*1aa0*/  SHF.L.U32 R12, R12, 0x1f, RZ ;  /* 0x0000001f0c0c7819 */ /* 0x000fc800000006ff */
[----:B------:R0:W1:Y:S01]  /*1ab0*/  SYNCS.PHASECHK.TRANS64.TRYWAIT P0, [UR4], R12 ;  /* 0x0000000cff0075a7 */ /* 0x0000620008000144 */
[----:B------:R-:W-:Y:S05]  /*1ac0*/  @!P1 BRA `(.L_x_21) ;  /* 0x0000000000049947 */ /* 0x000fea0003800000 */
[----:B------:R-:W-:Y:S01]  /*1ad0*/  BPT.TRAP 0x1 ;  /* 0x000000040000795c */ /* 0x000fe20000300000 */
.L_x_21:
[----:B-1----:R-:W-:Y:S05]  /*1ae0*/  @P0 BRA `(.L_x_22) ;  /* 0x0000000000080947 */ /* 0x002fea0003800000 */
[----:B------:R-:W1:Y:S02]  /*1af0*/  SYNCS.PHASECHK.TRANS64.TRYWAIT P0, [UR4], R12 ;  /* 0x0000000cff0075a7 */ /* 0x000e640008000144 */
[----:B-1----:R-:W-:Y:S05]  /*1b00*/  @!P0 BRA `(.L_x_23) ;  /* 0x0000004c00e88947 */ /* 0x002fea0003800000 */
.L_x_22:
[----:B------:R-:W-:Y:S01]  /*1b10*/  ULEA UR8, UR15, UR19, 0x8 ;  /* 0x000000130f087291 */ /* 0x000fe2000f8e403f */
[----:B------:R-:W-:Y:S01]  /*1b20*/  WARPGROUP.ARRIVE ;  /* 0x00000000000079c5 */ /* 0x000fe20000000000 */
[----:B------:R-:W-:Y:S01]  /*1b30*/  ULEA UR10, UR15, UR18, 0x8 ;  /* 0x000000120f0a7291 */ /* 0x000fe2000f8e403f */
[----:B------:R-:W-:Y:S01]  /*1b40*/  CS2R R20, SRZ ;  /* 0x0000000000147805 */ /* 0x000fe2000001ff00 */
[----:B------:R-:W-:Y:S01]  /*1b50*/  UMOV UR9, 0x80000020 ;  /* 0x8000002000097882 */ /* 0x000fe20000000000 */
[----:B------:R-:W-:Y:S01]  /*1b60*/  UMOV UR11, 0x80000020 ;  /* 0x80000020000b7882 */ /* 0x000fe20000000000 */
[----:B------:R-:W-:Y:S01]  /*1b70*/  ULDC UR5, c[0x0][0x50c] ;  /* 0x0001430000057ab9 */ /* 0x000fe20000000800 */
[----:B------:R-:W-:Y:S01]  /*1b80*/  UMOV UR4, 0x2 ;  /* 0x0000000200047882 */ /* 0x000fe20000000000 */
[----:B------:R-:W-:Y:S01]  /*1b90*/  UISETP.NE.AND UP0, UPT, UR5, 0x2, UPT ;  /* 0x000000020500788c */ /* 0x000fe2000bf05270 */
[----:B------:R-:W-:Y:S02]  /*1ba0*/  CS2R R56, SRZ ;  /* 0x0000000000387805 */ /* 0x000fe4000001ff00 */
[----:B------:R-:W-:Y:S01]  /*1bb0*/  CS2R R58, SRZ ;  /* 0x00000000003a7805 */ /* 0x000fe2000001ff00 */
[----:B------:R-:W-:Y:S01]  /*1bc0*/  QGMMA.64x64x32.F32.E4M3.E4M3 R24, gdesc[UR8], RZ, !UPT ;  /* 0x00e00000081879f3 */ /* 0x000fe2000c7008ff */
[----:B------:R-:W-:Y:S01]  /*1bd0*/  USEL UR5, URZ, 0x1, UP0 ;  /* 0x000000013f057887 */ /* 0x000fe20008000000 */
[----:B------:R-:W-:Y:S01]  /*1be0*/  CS2R R60, SRZ ;  /* 0x00000000003c7805 */ /* 0x000fe2000001ff00 */
[----:B------:R-:W-:Y:S01]  /*1bf0*/  UIADD3 UR8, UR8, 0x2, URZ ;  /* 0x0000000208087890 */ /* 0x000fe2000fffe03f */
[----:B------:R-:W-:Y:S01]  /*1c00*/  CS2R R62, SRZ ;  /* 0x00000000003e7805 */ /* 0x000fe2000001ff00 */
[----:B------:R-:W-:Y:S01]  /*1c10*/  UIADD3 UR10, UR10, 0x2, URZ ;  /* 0x000000020a0a7890 */ /* 0x000fe2000fffe03f */
[----:B------:R-:W-:-:S02]  /*1c20*/  CS2R R64, SRZ ;  /* 0x0000000000407805 */ /* 0x000fc4000001ff00 */
[----:B------:R-:W-:Y:S01]  /*1c30*/  ISETP.NE.AND P0, PT, RZ, UR5, PT ;  /* 0x00000005ff007c0c */ /* 0x000fe2000bf05270 */
[----:B------:R-:W-:Y:S01]  /*1c40*/  UMOV UR9, 0x80000020 ;  /* 0x8000002000097882 */ /* 0x000fe20000000000 */
[----:B------:R-:W-:Y:S01]  /*1c50*/  UMOV UR11, 0x80000020 ;  /* 0x80000020000b7882 */ /* 0x000fe20000000000 */
        /* <DEDUP_REMOVED lines=10> */
[----:B------:R-:W-:Y:S01]  /*1d00*/  QGMMA.64x64x32.F32.E4M3.E4M3 R24, gdesc[UR8], R24, gsb0 ;  /* 0x00e00000081879f3 */ /* 0x000fe20008000818 */
[----:B------:R-:W-:Y:S05]  /*1d10*/  @!P0 BRA `(.L_x_24) ;  /* 0x0000000000888947 */ /* 0x000fea0003800000 */
[----:B------:R-:W-:Y:S02]  /*1d20*/  WARPGROUP.DEPBAR.LE gsb0, 0x0 ;  /* 0x00008000000079c5 */ /* 0x000fe40000010000 */
[----:B------:R-:W-:-:S01]  /*1d30*/  FADD R85, RZ, R24 ;  /* 0x00000018ff557221 */ /* 0x000fc20000000000 */
[----:B------:R-:W-:Y:S01]  /*1d40*/  FADD R84, RZ, R25 ;  /* 0x00000019ff547221 */ /* 0x000fe20000000000 */
        /* <DEDUP_REMOVED lines=30> */
[----:B------:R-:W-:-:S06]  /*1f30*/  UMOV UR4, URZ ;  /* 0x0000003f00047c82 */ /* 0x000fcc0008000000 */
.L_x_24:
[----:B------:R-:W-:-:S04]  /*1f40*/  UIADD3 UR24, UR15, 0x1, URZ ;  /* 0x000000010f187890 */ /* 0x000fc8000fffe03f */
[----:B------:R-:W-:-:S04]  /*1f50*/  UISETP.NE.AND UP0, UPT, UR24, 0x4, UPT ;  /* 0x000000041800788c */ /* 0x000fc8000bf05270 */
[----:B------:R-:W-:Y:S02]  /*1f60*/  USEL UR6, URZ, 0x1, UP0 ;  /* 0x000000013f067887 */ /* 0x000fe40008000000 */
[----:B------:R-:W-:Y:S02]  /*1f70*/  USEL UR24, UR24, URZ, UP0 ;  /* 0x0000003f18187287 */ /* 0x000fe40008000000 */
[----:B------:R-:W-:-:S06]  /*1f80*/  ULOP3.LUT UR6, UR17, UR6, URZ, 0x3c, !UPT ;  /* 0x0000000611067292 */ /* 0x000fcc000f8e3c3f */
[----:B------:R-:W-:Y:S01]  /*1f90*/  IMAD.U32 R22, RZ, RZ, UR6 ;  /* 0x00000006ff167e24 */ /* 0x000fe2000f8e00ff */
[----:B------:R-:W-:-:S06]  /*1fa0*/  UMOV UR6, 0x1 ;  /* 0x0000000100067882 */ /* 0x000fcc0000000000 */
.L_x_19:
[----:B------:R-:W-:-:S06]  /*1fb0*/  UISETP.GE.AND UP0, UPT, UR16, 0x1, UPT ;  /* 0x000000011000788c */ /* 0x000fcc000bf06270 */
[----:B------:R-:W-:-:S13]  /*1fc0*/  PLOP3.LUT P0, PT, PT, PT, UP0, 0x80, 0x0 ;  /* 0x000000000000781c */ /* 0x000fda0003f0f008 */
[----:B------:R-:W-:Y:S05]  /*1fd0*/  @!P0 BRA `(.L_x_25) ;  /* 0x0000000400708947 */ /* 0x000fea0003800000 */
[----:B01----:R-:W-:Y:S01]  /*1fe0*/  IMAD.U32 R12, RZ, RZ, UR16 ;  /* 0x00000010ff0c7e24 */ /* 0x003fe2000f8e00ff */
[----:B------:R-:W-:Y:S01]  /*1ff0*/  ULDC UR25, c[0x0][0x50c] ;  /* 0x0001430000197ab9 */ /* 0x000fe20000000800 */
[----:B------:R-:W-:-:S07]  /*2000*/  IMAD.U32 R13, RZ, RZ, UR15 ;  /* 0x0000000fff0d7e24 */ /* 0x000fce000f8e00ff */
.L_x_33:
[----:B------:R-:W-:-:S06]  /*2010*/  UISETP.NE.AND UP0, UPT, UR31, 0x3, UPT ;  /* 0x000000031f00788c */ /* 0x000fcc000bf05270 */
[----:B------:R-:W-:-:S13]  /*2020*/  PLOP3.LUT P1, PT, PT, PT, UP0, 0x80, 0x0 ;  /* 0x000000000000781c */ /* 0x000fda0003f2f008 */
[----:B------:R-:W-:Y:S05]  /*2030*/  @!P1 BRA `(.L_x_26) ;  /* 0x0000000000049947 */ /* 0x000fea0003800000 */
[----:B------:R-:W-:Y:S01]  /*2040*/  BPT.TRAP 0x1 ;  /* 0x000000040000795c */ /* 0x000fe20000300000 */
.L_x_26:
[----:B------:R-:W-:Y:S01]  /*2050*/  ULEA UR8, UR24, UR12, 0x3 ;  /* 0x0000000c18087291 */ /* 0x000fe2000f8e183f */
[----:B------:R-:W-:-:S08]  /*2060*/  SHF.L.U32 R14, R22, 0x1f, RZ ;  /* 0x0000001f160e7819 */ /* 0x000fd000000006ff */
[----:B------:R0:W1:Y:S01]  /*2070*/  SYNCS.PHASECHK.TRANS64.TRYWAIT P0, [UR8], R14 ;  /* 0x0000000eff0075a7 */ /* 0x0000620008000148 */
[----:B------:R-:W-:Y:S05]  /*2080*/  @!P1 BRA `(.L_x_27) ;  /* 0x0000000000049947 */ /* 0x000fea0003800000 */
[----:B------:R-:W-:Y:S01]  /*2090*/  BPT.TRAP 0x1 ;  /* 0x000000040000795c */ /* 0x000fe20000300000 */
.L_x_27:
[----:B-1----:R-:W-:Y:S05]  /*20a0*/  @P0 BRA `(.L_x_28) ;  /* 0x0000000000080947 */ /* 0x002fea0003800000 */
[----:B------:R-:W1:Y:S02]  /*20b0*/  SYNCS.PHASECHK.TRANS64.TRYWAIT P0, [UR8], R14 ;  /* 0x0000000eff0075a7 */ /* 0x000e640008000148 */
[----:B-1----:R-:W-:Y:S05]  /*20c0*/  @!P0 BRA `(.L_x_29) ;  /* 0x0000004800908947 */ /* 0x002fea0003800000 */
.L_x_28:
[----:B------:R-:W-:Y:S01]  /*20d0*/  UISETP.NE.AND UP0, UPT, UR5, URZ, UPT ;  /* 0x0000003f0500728c */ /* 0x000fe2000bf05270 */
[----:B------:R-:W-:Y:S01]  /*20e0*/  WARPGROUP.ARRIVE ;  /* 0x00000000000079c5 */ /* 0x000fe20000000000 */
[----:B------:R-:W-:Y:S02]  /*20f0*/  ULEA UR8, UR24, UR19, 0x8 ;  /* 0x0000001318087291 */ /* 0x000fe4000f8e403f */
[----:B------:R-:W-:Y:S02]  /*2100*/  USEL UR6, UR6, URZ, !UP0 ;  /* 0x0000003f06067287 */ /* 0x000fe4000c000000 */
[----:B------:R-:W-:Y:S02]  /*2110*/  ULEA UR10, UR24, UR18, 0x8 ;  /* 0x00000012180a7291 */ /* 0x000fe4000f8e403f */
[----:B------:R-:W-:Y:S01]  /*2120*/  UISETP.NE.U32.AND UP0, UPT, UR6, URZ, UPT ;  /* 0x0000003f0600728c */ /* 0x000fe2000bf05070 */
[----:B------:R-:W-:Y:S01]  /*2130*/  UMOV UR9, 0x80000020 ;  /* 0x8000002000097882 */ /* 0x000fe20000000000 */
[----:B------:R-:W-:Y:S01]  /*2140*/  UMOV UR11, 0x80000020 ;  /* 0x80000020000b7882 */ /* 0x000fe20000000000 */
[----:B------:R-:W-:-:S08]  /*2150*/  UIADD3 UR4, UR4, 0x2, URZ ;  /* 0x0000000204047890 */ /* 0x000fd0000fffe03f */
[----:B------:R-:W-:Y:S01]  /*2160*/  QGMMA.64x64x32.F32.E4M3.E4M3 R24, gdesc[UR8], R24, UP0 ;  /* 0x00e00000081879f3 */ /* 0x000fe2000bf00818 */
[----:B------:R-:W-:Y:S02]  /*2170*/  UIADD3 UR8, UR8, 0x2, URZ ;  /* 0x0000000208087890 */ /* 0x000fe4000fffe03f */
[----:B------:R-:W-:Y:S01]  /*2180*/  UIADD3 UR10, UR10, 0x2, URZ ;  /* 0x000000020a0a7890 */ /* 0x000fe2000fffe03f */
[----:B------:R-:W-:Y:S01]  /*2190*/  UMOV UR9, 0x80000020 ;  /* 0x8000002000097882 */ /* 0x000fe20000000000 */
[----:B------:R-:W-:Y:S01]  /*21a0*/  UMOV UR11, 0x80000020 ;  /* 0x80000020000b7882 */ /* 0x000fe20000000000 */
[----:B------:R-:W-:-:S04]  /*21b0*/  UISETP.NE.AND UP0, UPT, UR4, UR25, UPT ;  /* 0x000000190400728c */ /* 0x000fc8000bf05270 */
[----:B------:R-:W-:-:S06]  /*21c0*/  USEL UR5, URZ, 0x1, UP0 ;  /* 0x000000013f057887 */ /* 0x000fcc0008000000 */
[----:B------:R-:W-:Y:S01]  /*21d0*/  ISETP.NE.AND P0, PT, RZ, UR5, PT ;  /* 0x00000005ff007c0c */ /* 0x000fe2000bf05270 */
[----:B------:R-:W-:Y:S03]  /*21e0*/  QGMMA.64x64x32.F32.E4M3.E4M3 R24, gdesc[UR8], R24, gsb0 ;  /* 0x00e00000081879f3 */ /* 0x000fe60008000818 */
[----:B------:R-:W-:-:S09]  /*21f0*/  WARPGROUP.DEPBAR.LE gsb0, 0x1 ;  /* 0x00008000000079c5 */ /* 0x000fd20000010100 */
[----:B------:R-:W-:Y:S05]  /*2200*/  @!P0 BRA `(.L_x_30) ;  /* 0x0000000000888947 */ /* 0x000fea0003800000 */
[----:B------:R-:W-:Y:S02]  /*2210*/  WARPGROUP.DEPBAR.LE gsb0, 0x0 ;  /* 0x00008000000079c5 */ /* 0x000fe40000010000 */
[----:B------:R-:W-:-:S01]  /*2220*/  FADD R85, R24, R85 ;  /* 0x0000005518557221 */ /* 0x000fc20000000000 */
[----:B------:R-:W-:Y:S01]  /*2230*/  FADD R84, R25, R84 ;  /* 0x0000005419547221 */ /* 0x000fe20000000000 */
        /* <DEDUP_REMOVED lines=30> */
[----:B------:R-:W-:-:S06]  /*2420*/  UMOV UR4, URZ ;  /* 0x0000003f00047c82 */ /* 0x000fcc0008000000 */
.L_x_30:
[----:B------:R-:W-:Y:S05]  /*2430*/  @!P1 BRA `(.L_x_31) ;  /* 0x0000000000049947 */ /* 0x000fea0003800000 */
[----:B------:R-:W-:Y:S01]  /*2440*/  BPT.TRAP 0x1 ;  /* 0x000000040000795c */ /* 0x000fe20000300000 */
.L_x_31:
[----:B------:R-:W-:Y:S01]  /*2450*/  ISETP.NE.AND P0, PT, R9, RZ, PT ;  /* 0x000000ff0900720c */ /* 0x000fe20003f05270 */
[----:B------:R-:W-:-:S12]  /*2460*/  UISETP.GT.U32.AND UP0, UPT, UR7, 0x1, UPT ;  /* 0x000000010700788c */ /* 0x000fd8000bf04070 */
[----:B01----:R-:W-:-:S05]  /*2470*/  @P0 LEA R14, R13, UR12, 0x3 ;  /* 0x0000000c0d0e0c11 */ /* 0x003fca000f8e18ff */
[----:B------:R-:W-:-:S05]  /*2480*/  @P0 VIADD R15, R14, 0x20 ;  /* 0x000000200e0f0836 */ /* 0x000fca0000000000 */
[----:B------:R-:W-:-:S04]  /*2490*/  @P0 PRMT R15, R8, 0x654, R15 ;  /* 0x00000654080f0816 */ /* 0x000fc8000000000f */
[----:B------:R0:W-:Y:S01]  /*24a0*/  @P0 SYNCS.ARRIVE.TRANS64.RED.A1T0 RZ, [R15+URZ], RZ ;  /* 0x000000ff0fff09a7 */ /* 0x0001e2000810043f */
[----:B------:R-:W-:-:S13]  /*24b0*/  PLOP3.LUT P0, PT, PT, PT, UP0, 0x80, 0x0 ;  /* 0x000000000000781c */ /* 0x000fda0003f0f008 */
[----:B0-----:R-:W-:Y:S05]  /*24c0*/  @P0 BRA `(.L_x_32) ;  /* 0x0000000000040947 */ /* 0x001fea0003800000 */
[----:B------:R-:W-:Y:S01]  /*24d0*/  BPT.TRAP 0x1 ;  /* 0x000000040000795c */ /* 0x000fe20000300000 */
.L_x_32:
[----:B------:R-:W-:Y:S01]  /*24e0*/  UIADD3 UR24, UR24, 0x1, URZ ;  /* 0x0000000118187890 */ /* 0x000fe2000fffe03f */
[C---:B------:R-:W-:Y:S01]  /*24f0*/  ISETP.GT.AND P1, PT, R12.reuse, 0x1, PT ;  /* 0x000000010c00780c */ /* 0x040fe20003f24270 */
[----:B------:R-:W-:Y:S02]  /*2500*/  VIADD R13, R13, 0x1 ;  /* 0x000000010d0d7836 */ /* 0x000fe40000000000 */
[----:B------:R-:W-:Y:S01]  /*2510*/  UISETP.NE.AND UP0, UPT, UR24, 0x4, UPT ;  /* 0x000000041800788c */ /* 0x000fe2000bf05270 */
[----:B------:R-:W-:Y:S02]  /*2520*/  VIADD R12, R12, 0xffffffff ;  /* 0xffffffff0c0c7836 */ /* 0x000fe40000000000 */
[C---:B------:R-:W-:Y:S01]  /*2530*/  ISETP.NE.AND P0, PT, R13.reuse, 0x4, PT ;  /* 0x000000040d00780c */ /* 0x040fe20003f05270 */
[----:B------:R-:W-:Y:S02]  /*2540*/  USEL UR6, URZ, 0x1, UP0 ;  /* 0x000000013f067887 */ /* 0x000fe40008000000 */
[----:B------:R-:W-:Y:S01]  /*2550*/  USEL UR24, UR24, URZ, UP0 ;  /* 0x0000003f18187287 */ /* 0x000fe20008000000 */
[----:B------:R-:W-:-:S03]  /*2560*/  SEL R13, R13, RZ, P0 ;  /* 0x000000ff0d0d7207 */ /* 0x000fc60000000000 */
[----:B------:R-:W-:Y:S01]  /*2570*/  LOP3.LUT R22, R22, UR6, RZ, 0x3c, !PT ;  /* 0x0000000616167c12 */ /* 0x000fe2000f8e3cff */
[----:B------:R-:W-:Y:S01]  /*2580*/  UMOV UR6, 0x1 ;  /* 0x0000000100067882 */ /* 0x000fe20000000000 */
[----:B------:R-:W-:Y:S06]  /*2590*/  @P1 BRA `(.L_x_33) ;  /* 0xfffffff8009c1947 */ /* 0x000fec000383ffff */
.L_x_25:
[----:B------:R-:W-:Y:S01]  /*25a0*/  UISETP.NE.AND UP0, UPT, UR4, URZ, UPT ;  /* 0x0000003f0400728c */ /* 0x000fe2000bf05270 */
[----:B01----:R-:W0:Y:S03]  /*25b0*/  LDC R12, c[0x0][0x28c] ;  /* 0x0000a300ff0c7b82 */ /* 0x003e260000000800 */
[----:B------:R-:W-:-:S06]  /*25c0*/  USEL UR4, URZ, 0x1, !UP0 ;  /* 0x000000013f047887 */ /* 0x000fcc000c000000 */
[----:B------:R-:W-:-:S13]  /*25d0*/  ISETP.NE.AND P0, PT, RZ, UR4, PT ;  /* 0x00000004ff007c0c */ /* 0x000fda000bf05270 */
[----:B------:R-:W-:Y:S05]  /*25e0*/  @!P0 BRA `(.L_x_34) ;  /* 0x0000000000848947 */ /* 0x000fea0003800000 */
[----:B------:R-:W-:Y:S02]  /*25f0*/  WARPGROUP.DEPBAR.LE gsb0, 0x0 ;  /* 0x00008000000079c5 */ /* 0x000fe40000010000 */
[----:B------:R-:W-:Y:S01]  /*2600*/  FADD R85, R24, R85 ;  /* 0x0000005518557221 */ /* 0x000fe20000000000 */
        /* <DEDUP_REMOVED lines=30> */
[----:B------:R-:W-:-:S07]  /*27f0*/  FADD R20, R20, R55 ;  /* 0x0000003714147221 */ /* 0x000fce0000000000 */
.L_x_34:
[----:B0-----:R-:W-:Y:S01]  /*2800*/  ISETP.GE.AND P0, PT, R12, 0x1, PT ;  /* 0x000000010c00780c */ /* 0x001fe20003f06270 */
[----:B------:R0:W-:Y:S01]  /*2810*/  SYNCS.ARRIVE.TRANS64.A1T0 RZ, [R87+UR33], RZ ;  /* 0x000000ff57ff79a7 */ /* 0x0001e20008100021 */
[----:B------:R-:W-:-:S11]  /*2820*/  WARPGROUP.DEPBAR.LE gsb0, 0x0 ;  /* 0x00008000000079c5 */ /* 0x000fd60000010000 */
[----:B------:R-:W-:Y:S05]  /*2830*/  @!P0 BRA `(.L_x_35) ;  /* 0x0000000000488947 */ /* 0x000fea0003800000 */
[----:B------:R-:W-:-:S06]  /*2840*/  UISETP.NE.AND UP0, UPT, UR31, 0x3, UPT ;  /* 0x000000031f00788c */ /* 0x000fcc000bf05270 */
[----:B------:R-:W-:-:S13]  /*2850*/  PLOP3.LUT P0, PT, PT, PT, UP0, 0x80, 0x0 ;  /* 0x000000000000781c */ /* 0x000fda0003f0f008 */
[----:B------:R-:W-:Y:S05]  /*2860*/  @!P0 BRA `(.L_x_36) ;  /* 0x0000000000048947 */ /* 0x000fea0003800000 */
[----:B------:R-:W-:Y:S01]  /*2870*/  BPT.TRAP 0x1 ;  /* 0x000000040000795c */ /* 0x000fe20000300000 */
.L_x_36:
[----:B------:R-:W-:Y:S01]  /*2880*/  ISETP.NE.AND P0, PT, R9, RZ, PT ;  /* 0x000000ff0900720c */ /* 0x000fe20003f05270 */
[----:B------:R-:W-:-:S12]  /*2890*/  IMAD.U32 R13, RZ, RZ, UR12 ;  /* 0x0000000cff0d7e24 */ /* 0x000fd8000f8e00ff */
[----:B------:R-:W-:-:S05]  /*28a0*/  VOTEU.ANY UP0, P0 ;  /* 0x00000000003f7886 */ /* 0x000fca0000000100 */
[----:B------:R-:W-:Y:S02]  /*28b0*/  @UP0 UIADD3 UR4, UR16, UR15, URZ ;  /* 0x0000000f10040290 */ /* 0x000fe4000fffe03f */
[----:B------:R-:W-:-:S04]  /*28c0*/  UISETP.GT.U32.AND UP0, UPT, UR7, 0x1, UPT ;  /* 0x000000010700788c */ /* 0x000fc8000bf04070 */
[----:B------:R-:W-:-:S04]  /*28d0*/  IMAD.U32 R12, RZ, RZ, UR4 ;  /* 0x00000004ff0c7e24 */ /* 0x000fc8000f8e00ff */
[----:B------:R-:W-:-:S05]  /*28e0*/  @P0 IMAD.SHL.U32 R12, R12, 0x8, RZ ;  /* 0x000000080c0c0824 */ /* 0x000fca00078e00ff */
[----:B------:R-:W-:-:S04]  /*28f0*/  @P0 LOP3.LUT R12, R12, 0x18, RZ, 0xc0, !PT ;  /* 0x000000180c0c0812 */ /* 0x000fc800078ec0ff */
[----:B------:R-:W-:-:S04]  /*2900*/  @P0 IADD3 R13, R13, 0x20, R12 ;  /* 0x000000200d0d0810 */ /* 0x000fc80007ffe00c */
[----:B------:R-:W-:-:S04]  /*2910*/  @P0 PRMT R13, R8, 0x654, R13 ;  /* 0x00000654080d0816 */ /* 0x000fc8000000000d */
[----:B------:R1:W-:Y:S01]  /*2920*/  @P0 SYNCS.ARRIVE.TRANS64.RED.A1T0 RZ, [R13+URZ], RZ ;  /* 0x000000ff0dff09a7 */ /* 0x0003e2000810043f */
[----:B------:R-:W-:-:S13]  /*2930*/  PLOP3.LUT P0, PT, PT, PT, UP0, 0x80, 0x0 ;  /* 0x000000000000781c */ /* 0x000fda0003f0f008 */
[----:B-1----:R-:W-:Y:S05]  /*2940*/  @P0 BRA `(.L_x_35) ;  /* 0x0000000000040947 */ /* 0x002fea0003800000 */
[----:B------:R-:W-:Y:S01]  /*2950*/  BPT.TRAP 0x1 ;  /* 0x000000040000795c */ /* 0x000fe20000300000 */
.L_x_35:
[----:B------:R-:W-:Y:S01]  /*2960*/  SHF.L.U32 R12, R86, 0x1f, RZ ;  /* 0x0000001f560c7819 */ /* 0x000fe200000006ff */
[----:B------:R-:W1:Y:S01]  /*2970*/  LDC R25, c[0x0][0x288] ;  /* 0x0000a200ff197b82 */ /* 0x000e620000000800 */
[----:B------:R-:W-:Y:S02]  /*2980*/  IMAD.SHL.U32 R24, R2, 0x40, RZ ;  /* 0x0000004002187824 */ /* 0x000fe400078e00ff */
[----:B------:R-:W4:Y:S02]  /*2990*/  SYNCS.PHASECHK.TRANS64.TRYWAIT P0, [R17+URZ+0x8], R12 ;  /* 0x0000080c110075a7 */ /* 0x000f24000800017f */
[----:B----4-:R-:W-:Y:S05]  /*29a0*/  @!P0 BRA `(.L_x_37) ;  /* 0x0000004000708947 */ /* 0x010fea0003800000 */
.L_x_131:
[----:B------:R-:W-:Y:S01]  /*29b0*/  ULDC UR4, c[0x0][0x284] ;  /* 0x0000a10000047ab9 */ /* 0x000fe20000000800 */
[----:B------:R-:W-:Y:S01]  /*29c0*/  IMAD.SHL.U32 R28, R3, 0x40, RZ ;  /* 0x00000040031c7824 */ /* 0x000fe200078e00ff */
[----:B------:R-:W-:-:S04]  /*29d0*/  ISETP.GE.AND P0, PT, R24, UR4, PT ;  /* 0x0000000418007c0c */ /* 0x000fc8000bf06270 */
[----:B-1----:R-:W-:-:S13]  /*29e0*/  ISETP.GE.OR P0, PT, R28, R25, P0 ;  /* 0x000000191c00720c */ /* 0x002fda0000706670 */
[----:B------:R-:W-:Y:S05]  /*29f0*/  @P0 BRA `(.L_x_38) ;  /* 0x0000002400d00947 */ /* 0x000fea0003800000 */
[----:B------:R-:W1:Y:S01]  /*2a00*/  LDC.64 R22, c[0x0][0x5c8] ;  /* 0x00017200ff167b82 */ /* 0x000e620000000a00 */
[----:B------:R-:W-:Y:S01]  /*2a10*/  IMAD.SHL.U32 R14, R16, 0x2, RZ ;  /* 0x00000002100e7824 */ /* 0x000fe200078e00ff */
[----:B------:R-:W-:Y:S01]  /*2a20*/  SHF.R.S32.HI R30, RZ, 0x1f, R4 ;  /* 0x0000001fff1e7819 */ /* 0x000fe20000011404 */
[----:B------:R-:W-:Y:S01]  /*2a30*/  ULDC.64 UR4, c[0x0][0x5d0] ;  /* 0x0001740000047ab9 */ /* 0x000fe20000000a00 */
[----:B------:R-:W-:Y:S01]  /*2a40*/  SHF.R.S32.HI R29, RZ, 0x1f, R28 ;  /* 0x0000001fff1d7819 */ /* 0x000fe2000001141c */
[----:B------:R-:W-:Y:S01]  /*2a50*/  IMAD.WIDE R26, R2, 0x40, R6 ;  /* 0x00000040021a7825 */ /* 0x000fe200078e0206 */
[--C-:B------:R-:W-:Y:S01]  /*2a60*/  SHF.R.S32.HI R15, RZ, 0x1f, R14.reuse ;  /* 0x0000001fff0f7819 */ /* 0x100fe2000001140e */
[----:B------:R-:W-:Y:S02]  /*2a70*/  BSSY B0, `(.L_x_38) ;  /* 0x000026c000007945 */ /* 0x000fe40003800000 */
[----:B------:R-:W-:Y:S02]  /*2a80*/  IMAD R3, R30, UR4, RZ ;  /* 0x000000041e037c24 */ /* 0x000fe4000f8e02ff */
[----:B----4-:R-:W-:-:S04]  /*2a90*/  IMAD.WIDE.U32 R12, R4, UR4, R14 ;  /* 0x00000004040c7c25 */ /* 0x010fc8000f8e000e */
[----:B------:R-:W-:Y:S01]  /*2aa0*/  IMAD R3, R4, UR5, R3 ;  /* 0x0000000504037c24 */ /* 0x000fe2000f8e0203 */
[----:B------:R-:W-:Y:S01]  /*2ab0*/  IADD3 R12, P0, R28, R12, RZ ;  /* 0x0000000c1c0c7210 */ /* 0x000fe20007f1e0ff */
[----:B------:R-:W-:Y:S01]  /*2ac0*/  ULDC.64 UR4, c[0x0][0x5c0] ;  /* 0x0001700000047ab9 */ /* 0x000fe20000000a00 */
[----:B------:R-:W-:Y:S02]  /*2ad0*/  IMAD R25, R16, -0x2, R25 ;  /* 0xfffffffe10197824 */ /* 0x000fe400078e0219 */
[----:B------:R-:W-:Y:S01]  /*2ae0*/  IADD3.X R13, R29, R13, R3, P0, !PT ;  /* 0x0000000d1d0d7210 */ /* 0x000fe200007fe403 */
[----:B------:R-:W-:Y:S02]  /*2af0*/  IMAD.IADD R24, R19, 0x1, -R24 ;  /* 0x0000000113187824 */ /* 0x000fe400078e0a18 */
[----:B------:R-:W-:Y:S02]  /*2b00*/  IMAD.IADD R25, R25, 0x1, -R28 ;  /* 0x0000000119197824 */ /* 0x000fe400078e0a1c */
[----:B-1----:R-:W-:-:S02]  /*2b10*/  IMAD R2, R27, R22, RZ ;  /* 0x000000161b027224 */ /* 0x002fc400078e02ff */
[----:B------:R-:W-:-:S04]  /*2b20*/  IMAD.WIDE.U32 R12, R26, R22, R12 ;  /* 0x000000161a0c7225 */ /* 0x000fc800078e000c */
[----:B------:R-:W-:Y:S01]  /*2b30*/  IMAD R3, R26, R23, R2 ;  /* 0x000000171a037224 */ /* 0x000fe200078e0202 */
[----:B------:R-:W-:Y:S02]  /*2b40*/  LEA R2, P0, R22, R12, 0x3 ;  /* 0x0000000c16027211 */ /* 0x000fe400078018ff */
[----:B------:R-:W-:Y:S01]  /*2b50*/  IADD3 R12, P1, R12, UR4, RZ ;  /* 0x000000040c0c7c10 */ /* 0x000fe2000ff3e0ff */
[----:B------:R-:W-:Y:S01]  /*2b60*/  IMAD.IADD R13, R13, 0x1, R3 ;  /* 0x000000010d0d7824 */ /* 0x000fe200078e0203 */
[----:B------:R-:W-:-:S04]  /*2b70*/  IADD3 R2, P2, R2, UR4, RZ ;  /* 0x0000000402027c10 */ /* 0x000fc8000ff5e0ff */
[----:B------:R-:W-:Y:S02]  /*2b80*/  LEA.HI.X R3, R22, R13, R23, 0x3, P0 ;  /* 0x0000000d16037211 */ /* 0x000fe400000f1c17 */
[----:B---3-5:R-:W-:Y:S02]  /*2b90*/  FSETP.NEU.AND P0, PT, R11, RZ, PT ;  /* 0x000000ff0b00720b */ /* 0x028fe40003f0d000 */
[----:B------:R-:W-:Y:S02]  /*2ba0*/  IADD3.X R13, R13, UR5, RZ, P1, !PT ;  /* 0x000000050d0d7c10 */ /* 0x000fe40008ffe4ff */
[----:B------:R-:W-:-:S09]  /*2bb0*/  IADD3.X R3, R3, UR5, RZ, P2, !PT ;  /* 0x0000000503037c10 */ /* 0x000fd200097fe4ff */
[----:B------:R-:W-:Y:S05]  /*2bc0*/  @!P0 BRA `(.L_x_39) ;  /* 0x0000001c00188947 */ /* 0x000fea0003800000 */
[----:B------:R-:W-:Y:S01]  /*2bd0*/  ULDC.64 UR4, c[0x0][0x5b8] ;  /* 0x00016e0000047ab9 */ /* 0x000fe20000000a00 */
[----:B------:R-:W-:Y:S01]  /*2be0*/  ULDC.64 UR8, c[0x0][0x5a8] ;  /* 0x00016a0000087ab9 */ /* 0x000fe20000000a00 */
[----:B------:R-:W-:Y:S01]  /*2bf0*/  IMAD.WIDE.U32 R14, R4, UR4, R14 ;  /* 0x00000004040e7c25 */ /* 0x000fe2000f8e000e */
[----:B------:R-:W-:Y:S03]  /*2c00*/  BSSY B1, `(.L_x_40) ;  /* 0x0000010000017945 */ /* 0x000fe60003800000 */
[----:B------:R-:W-:Y:S01]  /*2c10*/  IMAD R23, R30, UR4, RZ ;  /* 0x000000041e177c24 */ /* 0x000fe2000f8e02ff */
[----:B------:R-:W-:-:S03]  /*2c20*/  IADD3 R22, P0, R28, R14, RZ ;  /* 0x0000000e1c167210 */ /* 0x000fc60007f1e0ff */
[----:B------:R-:W-:Y:S01]  /*2c30*/  IMAD R23, R4, UR5, R23 ;  /* 0x0000000504177c24 */ /* 0x000fe2000f8e0217 */
[----:B------:R-:W-:Y:S01]  /*2c40*/  ULDC.64 UR4, c[0x0][0x5b0] ;  /* 0x00016c0000047ab9 */ /* 0x000fe20000000a00 */
[----:B------:R-:W-:-:S03]  /*2c50*/  PRMT R4, RZ, 0x7610, R4 ;  /* 0x00007610ff047816 */ /* 0x000fc60000000004 */
[----:B------:R-:W-:Y:S01]  /*2c60*/  IADD3.X R23, R29, R15, R23, P0, !PT ;  /* 0x0000000f1d177210 */ /* 0x000fe200007fe417 */
[----:B------:R-:W-:Y:S01]  /*2c70*/  IMAD R29, R27, UR4, RZ ;  /* 0x000000041b1d7c24 */ /* 0x000fe2000f8e02ff */
[----:B------:R-:W-:Y:S01]  /*2c80*/  ISETP.GE.AND P0, PT, R25, 0x1, PT ;  /* 0x000000011900780c */ /* 0x000fe20003f06270 */
[----:B------:R-:W-:-:S03]  /*2c90*/  IMAD.WIDE.U32 R14, R26, UR4, R22 ;  /* 0x000000041a0e7c25 */ /* 0x000fc6000f8e0016 */
[----:B------:R-:W-:Y:S01]  /*2ca0*/  ISETP.LT.OR P2, PT, R24, 0x1, !P0 ;  /* 0x000000011800780c */ /* 0x000fe20004741670 */
[----:B------:R-:W-:Y:S01]  /*2cb0*/  IMAD R29, R26, UR5, R29 ;  /* 0x000000051a1d7c24 */ /* 0x000fe2000f8e021d */
[----:B------:R-:W-:-:S04]  /*2cc0*/  IADD3 R14, P1, R14, UR8, RZ ;  /* 0x000000080e0e7c10 */ /* 0x000fc8000ff3e0ff */
[----:B------:R-:W-:-:S07]  /*2cd0*/  IADD3.X R15, R15, UR9, R29, P1, !PT ;  /* 0x000000090f0f7c10 */ /* 0x000fce0008ffe41d */
[----:B------:R-:W-:Y:S05]  /*2ce0*/  @P2 BRA `(.L_x_41) ;  /* 0x0000000000042947 */ /* 0x000fea0003800000 */
[----:B------:R1:W5:Y:S02]  /*2cf0*/  LDG.E.U8 R4, desc[UR20][R14.64] ;  /* 0x000000140e047981 */ /* 0x000364000c1e1100 */
.L_x_41:
[----:B------:R-:W-:Y:S05]  /*2d00*/  BSYNC B1 ;  /* 0x0000000000017941 */ /* 0x000fea0003800000 */
.L_x_40:
[----:B-----5:R-:W-:Y:S01]  /*2d10*/  LOP3.LUT R4, R4, 0xff, RZ, 0xc0, !PT ;  /* 0x000000ff04047812 */ /* 0x020fe200078ec0ff */
[----:B------:R-:W-:Y:S01]  /*2d20*/  BSSY B1, `(.L_x_42) ;  /* 0x000000c000017945 */ /* 0x000fe20003800000 */
[----:B------:R-:W-:Y:S02]  /*2d30*/  ISETP.GE.AND P1, PT, R25, 0x2, PT ;  /* 0x000000021900780c */ /* 0x000fe40003f26270 */
[----:B------:R-:W-:Y:S02]  /*2d40*/  F2FP.F16.E4M3.UNPACK_B R4, R4 ;  /* 0x00000004ff04723e */ /* 0x000fe400020006ff */
[----:B------:R-:W-:-:S03]  /*2d50*/  ISETP.LT.OR P3, PT, R24, 0x1, !P1 ;  /* 0x000000011800780c */ /* 0x000fc60004f61670 */
[----:B------:R-:W-:-:S05]  /*2d60*/  HADD2.F32 R4, -RZ, R4.H0_H0 ;  /* 0x20000004ff047230 */ /* 0x000fca0000004100 */
[----:B------:R-:W-:-:S04]  /*2d70*/  FMUL R4, R4, R11 ;  /* 0x0000000b04047220 */ /* 0x000fc80000400000 */
[----:B--2---:R-:W-:-:S05]  /*2d80*/  FFMA R4, R85, R10, R4 ;  /* 0x0000000a55047223 */ /* 0x004fca0000000004 */
[----:B------:R-:W-:Y:S02]  /*2d90*/  F2FP.SATFINITE.E4M3.F32.PACK_AB_MERGE_C R29, RZ, R4, RZ ;  /* 0x00000004ff1d723e */ /* 0x000fe400048070ff */
[----:B------:R-:W-:-:S03]  /*2da0*/  PRMT R4, RZ, 0x7610, R4 ;  /* 0x00007610ff047816 */ /* 0x000fc60000000004 */
[----:B------:R2:W-:Y:S01]  /*2db0*/  @!P2 STG.E.U8 desc[UR20][R12.64], R29 ;  /* 0x0000001d0c00a986 */ /* 0x0005e2000c101114 */
[----:B------:R-:W-:Y:S05]  /*2dc0*/  @P3 BRA `(.L_x_43) ;  /* 0x0000000000043947 */ /* 0x000fea0003800000 */
[----:B------:R3:W5:Y:S02]  /*2dd0*/  LDG.E.U8 R4, desc[UR20][R14.64+0x1] ;  /* 0x000001140e047981 */ /* 0x000764000c1e1100 */
.L_x_43:
[----:B------:R-:W-:Y:S05]  /*2de0*/  BSYNC B1 ;  /* 0x0000000000017941 */ /* 0x000fea0003800000 */
.L_x_42:
[----:B-----5:R-:W-:Y:S01]  /*2df0*/  LOP3.LUT R4, R4, 0xff, RZ, 0xc0, !PT ;  /* 0x000000ff04047812 */ /* 0x020fe200078ec0ff */
[----:B------:R-:W-:Y:S01]  /*2e00*/  BSSY B1, `(.L_x_44) ;  /* 0x0000012000017945 */ /* 0x000fe20003800000 */
[----:B--2---:R-:W-:Y:S02]  /*2e10*/  IADD3 R29, P2, R26, 0x8, RZ ;  /* 0x000000081a1d7810 */ /* 0x004fe40007f5e0ff */
[----:B------:R-:W-:Y:S02]  /*2e20*/  F2FP.F16.E4M3.UNPACK_B R4, R4 ;  /* 0x00000004ff04723e */ /* 0x000fe400020006ff */
[----:B------:R-:W-:Y:S01]  /*2e30*/  ISETP.LT.OR P0, PT, R24, 0x9, !P0 ;  /* 0x000000091800780c */ /* 0x000fe20004701670 */
[----:B------:R-:W-:Y:S02]  /*2e40*/  IMAD.X R26, RZ, RZ, R27, P2 ;  /* 0x000000ffff1a7224 */ /* 0x000fe400010e061b */
[----:B------:R-:W-:Y:S02]  /*2e50*/  HADD2.F32 R4, -RZ, R4.H0_H0 ;  /* 0x20000004ff047230 */ /* 0x000fe40000004100 */
[----:B------:R-:W-:-:S02]  /*2e60*/  IMAD R26, R26, UR4, RZ ;  /* 0x000000041a1a7c24 */ /* 0x000fc4000f8e02ff */
[----:B------:R-:W-:-:S04]  /*2e70*/  IMAD.WIDE.U32 R22, R29, UR4, R22 ;  /* 0x000000041d167c25 */ /* 0x000fc8000f8e0016 */
[----:B------:R-:W-:Y:S01]  /*2e80*/  FMUL R27, R4, R11 ;  /* 0x0000000b041b7220 */ /* 0x000fe20000400000 */
[----:B------:R-:W-:Y:S01]  /*2e90*/  PRMT R4, RZ, 0x7610, R4 ;  /* 0x00007610ff047816 */ /* 0x000fe20000000004 */
[----:B------:R-:W-:Y:S02]  /*2ea0*/  IMAD R29, R29, UR5, R26 ;  /* 0x000000051d1d7c24 */ /* 0x000fe4000f8e021a */
[----:B------:R-:W-:Y:S01]  /*2eb0*/  FFMA R27, R84, R10, R27 ;  /* 0x0000000a541b7223 */ /* 0x000fe2000000001b */
[----:B------:R-:W-:-:S04]  /*2ec0*/  IADD3 R22, P2, R22, UR8, RZ ;  /* 0x0000000816167c10 */ /* 0x000fc8000ff5e0ff */
[----:B------:R-:W-:Y:S02]  /*2ed0*/  F2FP.SATFINITE.E4M3.F32.PACK_AB_MERGE_C R27, RZ, R27, RZ ;  /* 0x0000001bff1b723e */ /* 0x000fe400048070ff */
[----:B------:R-:W-:-:S03]  /*2ee0*/  IADD3.X R23, R23, UR9, R29, P2, !PT ;  /* 0x0000000917177c10 */ /* 0x000fc600097fe41d */
[----:B------:R2:W-:Y:S01]  /*2ef0*/  @!P3 STG.E.U8 desc[UR20][R12.64+0x1], R27 ;  /* 0x0000011b0c00b986 */ /* 0x0005e2000c101114 */
[----:B------:R-:W-:Y:S05]  /*2f00*/  @P0 BRA `(.L_x_45) ;  /* 0x0000000000040947 */ /* 0x000fea0003800000 */
[----:B------:R4:W5:Y:S02]  /*2f10*/  LDG.E.U8 R4, desc[UR20][R22.64] ;  /* 0x0000001416047981 */ /* 0x000964000c1e1100 */
.L_x_45:
[----:B------:R-:W-:Y:S05]  /*2f20*/  BSYNC B1 ;  /* 0x0000000000017941 */ /* 0x000fea0003800000 */
.L_x_44:
[----:B-----5:R-:W-:Y:S01]  /*2f30*/  LOP3.LUT R4, R4, 0xff, RZ, 0xc0, !PT ;  /* 0x000000ff04047812 */ /* 0x020fe200078ec0ff */
[----:B------:R-:W-:Y:S01]  /*2f40*/  BSSY B1, `(.L_x_46) ;  /* 0x000000b000017945 */ /* 0x000fe20003800000 */
[----:B------:R-:W-:Y:S02]  /*2f50*/  ISETP.LT.OR P1, PT, R24, 0x9, !P1 ;  /* 0x000000091800780c */ /* 0x000fe40004f21670 */
[----:B------:R-:W-:-:S05]  /*2f60*/  F2FP.F16.E4M3.UNPACK_B R4, R4 ;  /* 0x00000004ff04723e */ /* 0x000fca00020006ff */
[----:B------:R-:W-:-:S05]  /*2f70*/  HADD2.F32 R4, -RZ, R4.H0_H0 ;  /* 0x20000004ff047230 */ /* 0x000fca0000004100 */
[----:B------:R-:W-:-:S04]  /*2f80*/  FMUL R4, R4, R11 ;  /* 0x0000000b04047220 */ /* 0x000fc80000400000 */
[----:B------:R-:W-:-:S05]  /*2f90*/  FFMA R4, R83, R10, R4 ;  /* 0x0000000a53047223 */ /* 0x000fca0000000004 */
[----:B--2---:R-:W-:Y:S02]  /*2fa0*/  F2FP.SATFINITE.E4M3.F32.PACK_AB_MERGE_C R27, RZ, R4, RZ ;  /* 0x00000004ff1b723e */ /* 0x004fe400048070ff */
[----:B------:R-:W-:-:S03]  /*2fb0*/  PRMT R4, RZ, 0x7610, R4 ;  /* 0x00007610ff047816 */ /* 0x000fc60000000004 */
[----:B------:R2:W-:Y:S01]  /*2fc0*/  @!P0 STG.E.U8 desc[UR20][R2.64], R27 ;  /* 0x0000001b02008986 */ /* 0x0005e2000c101114 */
[----:B------:R-:W-:Y:S05]  /*2fd0*/  @P1 BRA `(.L_x_47) ;  /* 0x0000000000041947 */ /* 0x000fea0003800000 */
[----:B------:R0:W5:Y:S02]  /*2fe0*/  LDG.E.U8 R4, desc[UR20][R22.64+0x1] ;  /* 0x0000011416047981 */ /* 0x000164000c1e1100 */
.L_x_47:
[----:B------:R-:W-:Y:S05]  /*2ff0*/  BSYNC B1 ;  /* 0x0000000000017941 */ /* 0x000fea0003800000 */
.L_x_46:
[----:B-----5:R-:W-:Y:S01]  /*3000*/  LOP3.LUT R4, R4, 0xff, RZ, 0xc0, !PT ;  /* 0x000000ff04047812 */ /* 0x020fe200078ec0ff */
[----:B------:R-:W-:Y:S01]  /*3010*/  BSSY B1, `(.L_x_48) ;  /* 0x000000c000017945 */ /* 0x000fe20003800000 */
[----:B------:R-:W-:Y:S02]  /*3020*/  ISETP.GE.AND P0, PT, R25, 0x9, PT ;  /* 0x000000091900780c */ /* 0x000fe40003f06270 */
[----:B------:R-:W-:Y:S02]  /*3030*/  F2FP.F16.E4M3.UNPACK_B R4, R4 ;  /* 0x00000004ff04723e */ /* 0x000fe400020006ff */
[----:B------:R-:W-:-:S03]  /*3040*/  ISETP.LT.OR P2, PT, R24, 0x1, !P0 ;  /* 0x000000011800780c */ /* 0x000fc60004741670 */
[----:B------:R-:W-:-:S05]  /*3050*/  HADD2.F32 R4, -RZ, R4.H0_H0 ;  /* 0x20000004ff047230 */ /* 0x000fca0000004100 */
[----:B--2---:R-:W-:Y:S01]  /*3060*/  FMUL R27, R4, R11 ;  /* 0x0000000b041b7220 */ /* 0x004fe20000400000 */
[----:B------:R-:W-:-:S03]  /*3070*/  PRMT R4, RZ, 0x7610, R4 ;  /* 0x00007610ff047816 */ /* 0x000fc60000000004 */
[----:B------:R-:W-:-:S05]  /*3080*/  FFMA R27, R82, R10, R27 ;  /* 0x0000000a521b7223 */ /* 0x000fca000000001b */
[----:B------:R-:W-:-:S05]  /*3090*/  F2FP.SATFINITE.E4M3.F32.PACK_AB_MERGE_C R27, RZ, R27, RZ ;  /* 0x0000001bff1b723e */ /* 0x000fca00048070ff */
[----:B------:R2:W-:Y:S01]  /*30a0*/  @!P1 STG.E.U8 desc[UR20][R2.64+0x1], R27 ;  /* 0x0000011b02009986 */ /* 0x0005e2000c101114 */
[----:B------:R-:W-:Y:S05]  /*30b0*/  @P2 BRA `(.L_x_49) ;  /* 0x0000000000042947 */ /* 0x000fea0003800000 */
[----:B------:R0:W5:Y:S02]  /*30c0*/  LDG.E.U8 R4, desc[UR20][R14.64+0x8] ;  /* 0x000008140e047981 */ /* 0x000164000c1e1100 */
.L_x_49:
[----:B------:R-:W-:Y:S05]  /*30d0*/  BSYNC B1 ;  /* 0x0000000000017941 */ /* 0x000fea0003800000 */
.L_x_48:
[----:B-----5:R-:W-:Y:S01]  /*30e0*/  LOP3.LUT R4, R4, 0xff, RZ, 0xc0, !PT ;  /* 0x000000ff04047812 */ /* 0x020fe200078ec0ff */
[----:B------:R-:W-:Y:S01]  /*30f0*/  BSSY B1, `(.L_x_50) ;  /* 0x000000c000017945 */ /* 0x000fe20003800000 */
[----:B------:R-:W-:Y:S02]  /*3100*/  ISETP.GE.AND P1, PT, R25, 0xa, PT ;  /* 0x0000000a1900780c */ /* 0x000fe40003f26270 */
[----:B------:R-:W-:Y:S02]  /*3110*/  F2FP.F16.E4M3.UNPACK_B R4, R4 ;  /* 0x00000004ff04723e */ /* 0x000fe400020006ff */
[----:B------:R-:W-:-:S03]  /*3120*/  ISETP.LT.OR P3, PT, R24, 0x1, !P1 ;  /* 0x000000011800780c */ /* 0x000fc60004f61670 */
        /* <DEDUP_REMOVED lines=8> */
.L_x_51:
[----:B------:R-:W-:Y:S05]  /*31b0*/  BSYNC B1 ;  /* 0x0000000000017941 */ /* 0x000fea0003800000 */
.L_x_50:
[----:B-----5:R-:W-:Y:S01]  /*31c0*/  LOP3.LUT R4, R4, 0xff, RZ, 0xc0, !PT ;  /* 0x000000ff04047812 */ /* 0x020fe200078ec0ff */
[----:B------:R-:W-:Y:S01]  /*31d0*/  BSSY B1, `(.L_x_52) ;  /* 0x000000b000017945 */ /* 0x000fe20003800000 */
[----:B------:R-:W-:Y:S02]  /*31e0*/  ISETP.LT.OR P0, PT, R24, 0x9, !P0 ;  /* 0x000000091800780c */ /* 0x000fe40004701670 */
[----:B------:R-:W-:-:S05]  /*31f0*/  F2FP.F16.E4M3.UNPACK_B R4, R4 ;  /* 0x00000004ff04723e */ /* 0x000fca00020006ff */
        /* <DEDUP_REMOVED lines=8> */
.L_x_53:
[----:B------:R-:W-:Y:S05]  /*3280*/  BSYNC B1 ;  /* 0x0000000000017941 */ /* 0x000fea0003800000 */
.L_x_52:
        /* <DEDUP_REMOVED lines=12> */
.L_x_55:
[----:B------:R-:W-:Y:S05]  /*3350*/  BSYNC B1 ;  /* 0x0000000000017941 */ /* 0x000fea0003800000 */
.L_x_54:
        /* <DEDUP_REMOVED lines=13> */
.L_x_57:
[----:B------:R-:W-:Y:S05]  /*3430*/  BSYNC B1 ;  /* 0x0000000000017941 */ /* 0x000fea0003800000 */
.L_x_56:
        /* <DEDUP_REMOVED lines=13> */
.L_x_59:
[----:B------:R-:W-:Y:S05]  /*3510*/  BSYNC B1 ;  /* 0x0000000000017941 */ /* 0x000fea0003800000 */
.L_x_58:
        /* <DEDUP_REMOVED lines=12> */
.L_x_61:
[----:B------:R-:W-:Y:S05]  /*35e0*/  BSYNC B1 ;  /* 0x0000000000017941 */ /* 0x000fea0003800000 */
.L_x_60:
        /* <DEDUP_REMOVED lines=12> */
.L_x_63:
[----:B------:R-:W-:Y:S05]  /*36b0*/  BSYNC B1 ;  /* 0x0000000000017941 */ /* 0x000fea0003800000 */
.L_x_62:
        /* <DEDUP_REMOVED lines=13> */
.L_x_65:
[----:B------:R-:W-:Y:S05]  /*3790*/  BSYNC B1 ;  /* 0x0000000000017941 */ /* 0x000fea0003800000 */
.L_x_64:
        /* <DEDUP_REMOVED lines=13> */
.L_x_67:
[----:B------:R-:W-:Y:S05]  /*3870*/  BSYNC B1 ;  /* 0x0000000000017941 */ /* 0x000fea0003800000 */
.L_x_66:
        /* <DEDUP_REMOVED lines=12> */
.L_x_69:
[----:B------:R-:W-:Y:S05]  /*3940*/  BSYNC B1 ;  /* 0x0000000000017941 */ /* 0x000fea0003800000 */
.L_x_68:
        /* <DEDUP_REMOVED lines=12> */
.L_x_71:
[----:B------:R-:W-:Y:S05]  /*3a10*/  BSYNC B1 ;  /* 0x0000000000017941 */ /* 0x000fea0003800000 */
.L_x_70:
        /* <DEDUP_REMOVED lines=13> */
.L_x_73:
[----:B------:R-:W-:Y:S05]  /*3af0*/  BSYNC B1 ;  /* 0x0000000000017941 */ /* 0x000fea0003800000 */
.L_x_72:
        /* <DEDUP_REMOVED lines=13> */
.L_x_75:
[----:B------:R-:W-:Y:S05]  /*3bd0*/  BSYNC B1 ;  /* 0x0000000000017941 */ /* 0x000fea0003800000 */
.L_x_74:
        /* <DEDUP_REMOVED lines=12> */
.L_x_77:
[----:B------:R-:W-:Y:S05]  /*3ca0*/  BSYNC B1 ;  /* 0x0000000000017941 */ /* 0x000fea0003800000 */
.L_x_76:
        /* <DEDUP_REMOVED lines=12> */
.L_x_79:
[----:B------:R-:W-:Y:S05]  /*3d70*/  BSYNC B1 ;  /* 0x0000000000017941 */ /* 0x000fea0003800000 */
.L_x_78:
        /* <DEDUP_REMOVED lines=13> */
.L_x_81:
[----:B------:R-:W-:Y:S05]  /*3e50*/  BSYNC B1 ;  /* 0x0000000000017941 */ /* 0x000fea0003800000 */
.L_x_80:
        /* <DEDUP_REMOVED lines=13> */
.L_x_83:
[----:B------:R-:W-:Y:S05]  /*3f30*/  BSYNC B1 ;  /* 0x0000000000017941 */ /* 0x000fea0003800000 */
.L_x_82:
        /* <DEDUP_REMOVED lines=12> */
.L_x_85:
[----:B------:R-:W-:Y:S05]  /*4000*/  BSYNC B1 ;  /* 0x0000000000017941 */ /* 0x000fea0003800000 */
.L_x_84:
        /* <DEDUP_REMOVED lines=12> */
.L_x_87:
[----:B------:R-:W-:Y:S05]  /*40d0*/  BSYNC B1 ;  /* 0x0000000000017941 */ /* 0x000fea0003800000 */
.L_x_86:
        /* <DEDUP_REMOVED lines=13> */
.L_x_89:
[----:B------:R-:W-:Y:S05]  /*41b0*/  BSYNC B1 ;  /* 0x0000000000017941 */ /* 0x000fea0003800000 */
.L_x_88:
        /* <DEDUP_REMOVED lines=13> */
.L_x_91:
[----:B------:R-:W-:Y:S05]  /*4290*/  BSYNC B1 ;  /* 0x0000000000017941 */ /* 0x000fea0003800000 */
.L_x_90:
        /* <DEDUP_REMOVED lines=12> */
.L_x_93:
[----:B------:R-:W-:Y:S05]  /*4360*/  BSYNC B1 ;  /* 0x0000000000017941 */ /* 0x000fea0003800000 */
.L_x_92:
        /* <DEDUP_REMOVED lines=12> */
.L_x_95:
[----:B------:R-:W-:Y:S05]  /*4430*/  BSYNC B1 ;  /* 0x0000000000017941 */ /* 0x000fea0003800000 */
.L_x_94:
        /* <DEDUP_REMOVED lines=13> */
.L_x_97:
[----:B------:R-:W-:Y:S05]  /*4510*/  BSYNC B1 ;  /* 0x0000000000017941 */ /* 0x000fea0003800000 */
.L_x_96:
        /* <DEDUP_REMOVED lines=8> */
[----:B------:R-:W-:Y:S02]  /*45a0*/  F2FP.SATFINITE.E4M3.F32.PACK_AB_MERGE_C R25, RZ, R4, RZ ;  /* 0x00000004ff19723e */ /* 0x000fe400048070ff */
[----:B------:R-:W-:-:S03]  /*45b0*/  PRMT R4, RZ, 0x7610, R4 ;  /* 0x00007610ff047816 */ /* 0x000fc60000000004 */
[----:B------:R0:W-:Y:S01]  /*45c0*/  @!P2 STG.E.U8 desc[UR20][R12.64+0x38], R25 ;  /* 0x000038190c00a986 */ /* 0x0001e2000c101114 */
[----:B------:R-:W-:Y:S05]  /*45d0*/  @P3 BRA `(.L_x_99) ;  /* 0x0000000000043947 */ /* 0x000fea0003800000 */
[----:B------:R0:W5:Y:S02]  /*45e0*/  LDG.E.U8 R4, desc[UR20][R14.64+0x39] ;  /* 0x000039140e047981 */ /* 0x000164000c1e1100 */
.L_x_99:
[----:B------:R-:W-:Y:S05]  /*45f0*/  BSYNC B1 ;  /* 0x0000000000017941 */ /* 0x000fea0003800000 */
.L_x_98:
[----:B-----5:R-:W-:Y:S01]  /*4600*/  LOP3.LUT R4, R4, 0xff, RZ, 0xc0, !PT ;  /* 0x000000ff04047812 */ /* 0x020fe200078ec0ff */
[----:B------:R-:W-:Y:S01]  /*4610*/  BSSY B1, `(.L_x_100) ;  /* 0x000000b000017945 */ /* 0x000fe20003800000 */
[----:B------:R-:W-:Y:S02]  /*4620*/  ISETP.LT.OR P0, PT, R24, 0x9, !P0 ;  /* 0x000000091800780c */ /* 0x000fe40004701670 */
[----:B------:R-:W-:-:S05]  /*4630*/  F2FP.F16.E4M3.UNPACK_B R4, R4 ;  /* 0x00000004ff04723e */ /* 0x000fca00020006ff */
[----:B------:R-:W-:-:S05]  /*4640*/  HADD2.F32 R4, -RZ, R4.H0_H0 ;  /* 0x20000004ff047230 */ /* 0x000fca0000004100 */
[----:B01-3--:R-:W-:Y:S01]  /*4650*/  FMUL R15, R4, R11 ;  /* 0x0000000b040f7220 */ /* 0x00bfe20000400000 */
[----:B------:R-:W-:-:S03]  /*4660*/  PRMT R4, RZ, 0x7610, R4 ;  /* 0x00007610ff047816 */ /* 0x000fc60000000004 */
[----:B------:R-:W-:-:S05]  /*4670*/  FFMA R15, R56, R10, R15 ;  /* 0x0000000a380f7223 */ /* 0x000fca000000000f */
[----:B------:R-:W-:-:S05]  /*4680*/  F2FP.SATFINITE.E4M3.F32.PACK_AB_MERGE_C R15, RZ, R15, RZ ;  /* 0x0000000fff0f723e */ /* 0x000fca00048070ff */
[----:B------:R0:W-:Y:S01]  /*4690*/  @!P3 STG.E.U8 desc[UR20][R12.64+0x39], R15 ;  /* 0x0000390f0c00b986 */ /* 0x0001e2000c101114 */
[----:B------:R-:W-:Y:S05]  /*46a0*/  @P0 BRA `(.L_x_101) ;  /* 0x0000000000040947 */ /* 0x000fea0003800000 */
[----:B------:R1:W5:Y:S02]  /*46b0*/  LDG.E.U8 R4, desc[UR20][R22.64+0x38] ;  /* 0x0000381416047981 */ /* 0x000364000c1e1100 */
.L_x_101:
[----:B------:R-:W-:Y:S05]  /*46c0*/  BSYNC B1 ;  /* 0x0000000000017941 */ /* 0x000fea0003800000 */
.L_x_100:
[----:B-----5:R-:W-:Y:S01]  /*46d0*/  LOP3.LUT R4, R4, 0xff, RZ, 0xc0, !PT ;  /* 0x000000ff04047812 */ /* 0x020fe200078ec0ff */
[----:B------:R-:W-:Y:S01]  /*46e0*/  BSSY B1, `(.L_x_102) ;  /* 0x000000b000017945 */ /* 0x000fe20003800000 */
[----:B------:R-:W-:Y:S02]  /*46f0*/  ISETP.LT.OR P1, PT, R24, 0x9, !P1 ;  /* 0x000000091800780c */ /* 0x000fe40004f21670 */
[----:B------:R-:W-:-:S05]  /*4700*/  F2FP.F16.E4M3.UNPACK_B R4, R4 ;  /* 0x00000004ff04723e */ /* 0x000fca00020006ff */
[----:B------:R-:W-:-:S05]  /*4710*/  HADD2.F32 R4, -RZ, R4.H0_H0 ;  /* 0x20000004ff047230 */ /* 0x000fca0000004100 */
[----:B------:R-:W-:-:S04]  /*4720*/  FMUL R4, R4, R11 ;  /* 0x0000000b04047220 */ /* 0x000fc80000400000 */
[----:B------:R-:W-:-:S05]  /*4730*/  FFMA R4, R21, R10, R4 ;  /* 0x0000000a15047223 */ /* 0x000fca0000000004 */
[----:B0-----:R-:W-:Y:S02]  /*4740*/  F2FP.SATFINITE.E4M3.F32.PACK_AB_MERGE_C R13, RZ, R4, RZ ;  /* 0x00000004ff0d723e */ /* 0x001fe400048070ff */
[----:B------:R-:W-:-:S03]  /*4750*/  PRMT R4, RZ, 0x7610, R4 ;  /* 0x00007610ff047816 */ /* 0x000fc60000000004 */
[----:B------:R0:W-:Y:S01]  /*4760*/  @!P0 STG.E.U8 desc[UR20][R2.64+0x38], R13 ;  /* 0x0000380d02008986 */ /* 0x0001e2000c101114 */
[----:B------:R-:W-:Y:S05]  /*4770*/  @P1 BRA `(.L_x_103) ;  /* 0x0000000000041947 */ /* 0x000fea0003800000 */
[----:B------:R3:W5:Y:S02]  /*4780*/  LDG.E.U8 R4, desc[UR20][R22.64+0x39] ;  /* 0x0000391416047981 */ /* 0x000764000c1e1100 */
.L_x_103:
[----:B------:R-:W-:Y:S05]  /*4790*/  BSYNC B1 ;  /* 0x0000000000017941 */ /* 0x000fea0003800000 */
.L_x_102:
[----:B------:R-:W-:Y:S05]  /*47a0*/  @P1 BRA `(.L_x_104) ;  /* 0x0000000800601947 */ /* 0x000fea0003800000 */
[----:B-----5:R-:W-:-:S04]  /*47b0*/  LOP3.LUT R4, R4, 0xff, RZ, 0xc0, !PT ;  /* 0x000000ff04047812 */ /* 0x020fc800078ec0ff */
[----:B------:R-:W-:-:S05]  /*47c0*/  F2FP.F16.E4M3.UNPACK_B R4, R4 ;  /* 0x00000004ff04723e */ /* 0x000fca00020006ff */
[----:B------:R-:W-:-:S05]  /*47d0*/  HADD2.F32 R4, -RZ, R4.H0_H0 ;  /* 0x20000004ff047230 */ /* 0x000fca0000004100 */
[----:B0-----:R-:W-:-:S04]  /*47e0*/  FMUL R13, R4, R11 ;  /* 0x0000000b040d7220 */ /* 0x001fc80000400000 */
[----:B------:R-:W-:-:S05]  /*47f0*/  FFMA R13, R20, R10, R13 ;  /* 0x0000000a140d7223 */ /* 0x000fca000000000d */
[----:B------:R-:W-:-:S05]  /*4800*/  F2FP.SATFINITE.E4M3.F32.PACK_AB_MERGE_C R13, RZ, R13, RZ ;  /* 0x0000000dff0d723e */ /* 0x000fca00048070ff */
[----:B------:R0:W-:Y:S01]  /*4810*/  STG.E.U8 desc[UR20][R2.64+0x39], R13 ;  /* 0x0000390d02007986 */ /* 0x0001e2000c101114 */
[----:B------:R-:W-:Y:S05]  /*4820*/  BRA `(.L_x_104) ;  /* 0x0000000800407947 */ /* 0x000fea0003800000 */
.L_x_39:
[----:B------:R-:W-:Y:S01]  /*4830*/  ISETP.GE.AND P0, PT, R25, 0x1, PT ;  /* 0x000000011900780c */ /* 0x000fe20003f06270 */
[-C--:B--2---:R-:W-:Y:S01]  /*4840*/  FMUL R85, R85, R10.reuse ;  /* 0x0000000a55557220 */ /* 0x084fe20000400000 */
[----:B------:R-:W-:Y:S01]  /*4850*/  ISETP.GE.AND P1, PT, R25, 0x2, PT ;  /* 0x000000021900780c */ /* 0x000fe20003f26270 */
[-C--:B------:R-:W-:Y:S01]  /*4860*/  FMUL R84, R84, R10.reuse ;  /* 0x0000000a54547220 */ /* 0x080fe20000400000 */
[C---:B------:R-:W-:Y:S01]  /*4870*/  ISETP.LT.OR P2, PT, R24.reuse, 0x1, !P0 ;  /* 0x000000011800780c */ /* 0x040fe20004741670 */
[-C--:B------:R-:W-:Y:S01]  /*4880*/  FMUL R83, R83, R10.reuse ;  /* 0x0000000a53537220 */ /* 0x080fe20000400000 */
[----:B------:R-:W-:Y:S01]  /*4890*/  ISETP.LT.OR P3, PT, R24, 0x1, !P1 ;  /* 0x000000011800780c */ /* 0x000fe20004f61670 */
[-C--:B------:R-:W-:Y:S01]  /*48a0*/  FMUL R82, R82, R10.reuse ;  /* 0x0000000a52527220 */ /* 0x080fe20000400000 */
[----:B------:R-:W-:Y:S01]  /*48b0*/  ISETP.LT.OR P0, PT, R24, 0x9, !P0 ;  /* 0x000000091800780c */ /* 0x000fe20004701670 */
[-C--:B------:R-:W-:Y:S01]  /*48c0*/  FMUL R81, R81, R10.reuse ;  /* 0x0000000a51517220 */ /* 0x080fe20000400000 */
[----:B------:R-:W-:Y:S01]  /*48d0*/  F2FP.SATFINITE.E4M3.F32.PACK_AB_MERGE_C R85, RZ, R85, RZ ;  /* 0x00000055ff55723e */ /* 0x000fe200048070ff */
[----:B------:R-:W-:Y:S01]  /*48e0*/  FMUL R80, R80, R10 ;  /* 0x0000000a50507220 */ /* 0x000fe20000400000 */
[----:B------:R-:W-:Y:S01]  /*48f0*/  F2FP.SATFINITE.E4M3.F32.PACK_AB_MERGE_C R15, RZ, R84, RZ ;  /* 0x00000054ff0f723e */ /* 0x000fe200048070ff */
[-C--:B------:R-:W-:Y:S01]  /*4900*/  FMUL R78, R78, R10.reuse ;  /* 0x0000000a4e4e7220 */ /* 0x080fe20000400000 */
[----:B------:R-:W-:Y:S01]  /*4910*/  F2FP.SATFINITE.E4M3.F32.PACK_AB_MERGE_C R83, RZ, R83, RZ ;  /* 0x00000053ff53723e */ /* 0x000fe200048070ff */
[-C--:B------:R-:W-:Y:S01]  /*4920*/  FMUL R79, R79, R10.reuse ;  /* 0x0000000a4f4f7220 */ /* 0x080fe20000400000 */
[----:B------:R-:W-:Y:S01]  /*4930*/  F2FP.SATFINITE.E4M3.F32.PACK_AB_MERGE_C R81, RZ, R81, RZ ;  /* 0x00000051ff51723e */ /* 0x000fe200048070ff */
[----:B------:R-:W-:Y:S01]  /*4940*/  @!P2 STG.E.U8 desc[UR20][R12.64], R85 ;  /* 0x000000550c00a986 */ /* 0x000fe2000c101114 */
[C---:B------:R-:W-:Y:S01]  /*4950*/  ISETP.GE.AND P2, PT, R25.reuse, 0x9, PT ;  /* 0x000000091900780c */ /* 0x040fe20003f46270 */
[----:B------:R-:W-:Y:S01]  /*4960*/  FMUL R76, R76, R10 ;  /* 0x0000000a4c4c7220 */ /* 0x000fe20000400000 */
[----:B------:R-:W-:Y:S01]  /*4970*/  F2FP.SATFINITE.E4M3.F32.PACK_AB_MERGE_C R23, RZ, R80, RZ ;  /* 0x00000050ff17723e */ /* 0x000fe200048070ff */
[----:B------:R1:W-:Y:S01]  /*4980*/  @!P3 STG.E.U8 desc[UR20][R12.64+0x1], R15 ;  /* 0x0000010f0c00b986 */ /* 0x0003e2000c101114 */
[----:B------:R-:W-:Y:S01]  /*4990*/  ISETP.GE.AND P3, PT, R25, 0xa, PT ;  /* 0x0000000a1900780c */ /* 0x000fe20003f66270 */
[-C--:B------:R-:W-:Y:S01]  /*49a0*/  FMUL R77, R77, R10.reuse ;  /* 0x0000000a4d4d7220 */ /* 0x080fe20000400000 */
[C---:B------:R-:W-:Y:S01]  /*49b0*/  ISETP.LT.OR P4, PT, R24.reuse, 0x1, !P2 ;  /* 0x000000011800780c */ /* 0x040fe20005781670 */
[----:B------:R-:W-:Y:S01]  /*49c0*/  @!P0 STG.E.U8 desc[UR20][R2.64], R83 ;  /* 0x0000005302008986 */ /* 0x000fe2000c101114 */
[C---:B------:R-:W-:Y:S01]  /*49d0*/  ISETP.LT.OR P0, PT, R24.reuse, 0x9, !P1 ;  /* 0x000000091800780c */ /* 0x040fe20004f01670 */
[-C--:B------:R-:W-:Y:S01]  /*49e0*/  FMUL R75, R75, R10.reuse ;  /* 0x0000000a4b4b7220 */ /* 0x080fe20000400000 */
[----:B------:R-:W-:Y:S01]  /*49f0*/  ISETP.LT.OR P5, PT, R24, 0x1, !P3 ;  /* 0x000000011800780c */ /* 0x000fe20005fa1670 */
[-C--:B------:R-:W-:Y:S01]  /*4a00*/  FMUL R74, R74, R10.reuse ;  /* 0x0000000a4a4a7220 */ /* 0x080fe20000400000 */
[C---:B------:R-:W-:Y:S01]  /*4a10*/  ISETP.LT.OR P1, PT, R24.reuse, 0x9, !P2 ;  /* 0x000000091800780c */ /* 0x040fe20005721670 */
[-C--:B------:R-:W-:Y:S01]  /*4a20*/  FMUL R73, R73, R10.reuse ;  /* 0x0000000a49497220 */ /* 0x080fe20000400000 */
[----:B------:R-:W-:Y:S01]  /*4a30*/  ISETP.LT.OR P2, PT, R24, 0x9, !P3 ;  /* 0x000000091800780c */ /* 0x000fe20005f41670 */
[----:B------:R-:W-:Y:S01]  /*4a40*/  FMUL R72, R72, R10 ;  /* 0x0000000a48487220 */ /* 0x000fe20000400000 */
[----:B-1----:R-:W-:Y:S01]  /*4a50*/  F2FP.SATFINITE.E4M3.F32.PACK_AB_MERGE_C R15, RZ, R82, RZ ;  /* 0x00000052ff0f723e */ /* 0x002fe200048070ff */
[----:B------:R-:W-:Y:S01]  /*4a60*/  FMUL R71, R71, R10 ;  /* 0x0000000a47477220 */ /* 0x000fe20000400000 */
[----:B------:R-:W-:Y:S01]  /*4a70*/  F2FP.SATFINITE.E4M3.F32.PACK_AB_MERGE_C R27, RZ, R78, RZ ;  /* 0x0000004eff1b723e */ /* 0x000fe200048070ff */
[-C--:B------:R-:W-:Y:S01]  /*4a80*/  FMUL R70, R70, R10.reuse ;  /* 0x0000000a46467220 */ /* 0x080fe20000400000 */
[----:B------:R-:W-:Y:S01]  /*4a90*/  F2FP.SATFINITE.E4M3.F32.PACK_AB_MERGE_C R79, RZ, R79, RZ ;  /* 0x0000004fff4f723e */ /* 0x000fe200048070ff */
[----:B------:R1:W-:Y:S01]  /*4aa0*/  @!P0 STG.E.U8 desc[UR20][R2.64+0x1], R15 ;  /* 0x0000010f02008986 */ /* 0x0003e2000c101114 */
[----:B------:R-:W-:Y:S01]  /*4ab0*/  ISETP.GE.AND P0, PT, R25, 0x19, PT ;  /* 0x000000191900780c */ /* 0x000fe20003f06270 */
[-C--:B------:R-:W-:Y:S01]  /*4ac0*/  FMUL R69, R69, R10.reuse ;  /* 0x0000000a45457220 */ /* 0x080fe20000400000 */
[----:B------:R-:W-:Y:S01]  /*4ad0*/  F2FP.SATFINITE.E4M3.F32.PACK_AB_MERGE_C R77, RZ, R77, RZ ;  /* 0x0000004dff4d723e */ /* 0x000fe200048070ff */
[----:B------:R-:W-:Y:S01]  /*4ae0*/  @!P4 STG.E.U8 desc[UR20][R12.64+0x8], R81 ;  /* 0x000008510c00c986 */ /* 0x000fe2000c101114 */
[----:B------:R-:W-:Y:S01]  /*4af0*/  F2FP.SATFINITE.E4M3.F32.PACK_AB_MERGE_C R75, RZ, R75, RZ ;  /* 0x0000004bff4b723e */ /* 0x000fe200048070ff */
[-C--:B------:R-:W-:Y:S01]  /*4b00*/  FMUL R68, R68, R10.reuse ;  /* 0x0000000a44447220 */ /* 0x080fe20000400000 */
[----:B------:R-:W-:Y:S01]  /*4b10*/  F2FP.SATFINITE.E4M3.F32.PACK_AB_MERGE_C R73, RZ, R73, RZ ;  /* 0x00000049ff49723e */ /* 0x000fe200048070ff */
[----:B------:R2:W-:Y:S01]  /*4b20*/  @!P5 STG.E.U8 desc[UR20][R12.64+0x9], R23 ;  /* 0x000009170c00d986 */ /* 0x0005e2000c101114 */
[----:B------:R-:W-:Y:S01]  /*4b30*/  ISETP.LT.OR P5, PT, R24, 0x1, !P0 ;  /* 0x000000011800780c */ /* 0x000fe200047a1670 */
[-C--:B------:R-:W-:Y:S01]  /*4b40*/  FMUL R66, R66, R10.reuse ;  /* 0x0000000a42427220 */ /* 0x080fe20000400000 */
[C---:B------:R-:W-:Y:S01]  /*4b50*/  ISETP.LT.OR P0, PT, R24.reuse, 0x9, !P0 ;  /* 0x000000091800780c */ /* 0x040fe20004701670 */
[----:B------:R3:W-:Y:S01]  /*4b60*/  @!P2 STG.E.U8 desc[UR20][R2.64+0x9], R27 ;  /* 0x0000091b0200a986 */ /* 0x0007e2000c101114 */
[----:B------:R-:W-:Y:S01]  /*4b70*/  ISETP.GE.AND P2, PT, R25, 0x12, PT ;  /* 0x000000121900780c */ /* 0x000fe20003f46270 */
[----:B------:R-:W-:Y:S01]  /*4b80*/  FMUL R67, R67, R10 ;  /* 0x0000000a43437220 */ /* 0x000fe20000400000 */
[----:B-1----:R-:W-:Y:S01]  /*4b90*/  F2FP.SATFINITE.E4M3.F32.PACK_AB_MERGE_C R15, RZ, R76, RZ ;  /* 0x0000004cff0f723e */ /* 0x002fe200048070ff */
[----:B------:R-:W-:Y:S01]  /*4ba0*/  @!P1 STG.E.U8 desc[UR20][R2.64+0x8], R79 ;  /* 0x0000084f02009986 */ /* 0x000fe2000c101114 */
[----:B------:R-:W-:Y:S01]  /*4bb0*/  ISETP.GE.AND P1, PT, R25, 0x11, PT ;  /* 0x000000111900780c */ /* 0x000fe20003f26270 */
[-C--:B------:R-:W-:Y:S01]  /*4bc0*/  FMUL R65, R65, R10.reuse ;  /* 0x0000000a41417220 */ /* 0x080fe20000400000 */
[----:B------:R-:W-:Y:S01]  /*4bd0*/  ISETP.LT.OR P3, PT, R24, 0x1, !P2 ;  /* 0x000000011800780c */ /* 0x000fe20005761670 */
[-C--:B------:R-:W-:Y:S01]  /*4be0*/  FMUL R64, R64, R10.reuse ;  /* 0x0000000a40407220 */ /* 0x080fe20000400000 */
[C---:B------:R-:W-:Y:S01]  /*4bf0*/  ISETP.LT.OR P4, PT, R24.reuse, 0x1, !P1 ;  /* 0x000000011800780c */ /* 0x040fe20004f81670 */
[-C--:B------:R-:W-:Y:S01]  /*4c00*/  FMUL R63, R63, R10.reuse ;  /* 0x0000000a3f3f7220 */ /* 0x080fe20000400000 */
[----:B------:R-:W-:Y:S01]  /*4c10*/  ISETP.LT.OR P1, PT, R24, 0x9, !P1 ;  /* 0x000000091800780c */ /* 0x000fe20004f21670 */
[-C--:B------:R-:W-:Y:S01]  /*4c20*/  FMUL R62, R62, R10.reuse ;  /* 0x0000000a3e3e7220 */ /* 0x080fe20000400000 */
[----:B------:R-:W-:Y:S01]  /*4c30*/  ISETP.LT.OR P2, PT, R24, 0x9, !P2 ;  /* 0x000000091800780c */ /* 0x000fe20005741670 */
[----:B------:R-:W-:Y:S01]  /*4c40*/  FMUL R61, R61, R10 ;  /* 0x0000000a3d3d7220 */ /* 0x000fe20000400000 */
[----:B--2---:R-:W-:Y:S01]  /*4c50*/  F2FP.SATFINITE.E4M3.F32.PACK_AB_MERGE_C R23, RZ, R74, RZ ;  /* 0x0000004aff17723e */ /* 0x004fe200048070ff */
[-C--:B------:R-:W-:Y:S01]  /*4c60*/  FMUL R60, R60, R10.reuse ;  /* 0x0000000a3c3c7220 */ /* 0x080fe20000400000 */
[----:B------:R-:W-:Y:S01]  /*4c70*/  F2FP.SATFINITE.E4M3.F32.PACK_AB_MERGE_C R71, RZ, R71, RZ ;  /* 0x00000047ff47723e */ /* 0x000fe200048070ff */
[-C--:B------:R-:W-:Y:S01]  /*4c80*/  FMUL R59, R59, R10.reuse ;  /* 0x0000000a3b3b7220 */ /* 0x080fe20000400000 */
[----:B------:R-:W-:Y:S01]  /*4c90*/  F2FP.SATFINITE.E4M3.F32.PACK_AB_MERGE_C R69, RZ, R69, RZ ;  /* 0x00000045ff45723e */ /* 0x000fe200048070ff */
[----:B------:R1:W-:Y:S01]  /*4ca0*/  @!P3 STG.E.U8 desc[UR20][R12.64+0x11], R15 ;  /* 0x0000110f0c00b986 */ /* 0x0003e2000c101114 */
[----:B------:R-:W-:Y:S01]  /*4cb0*/  ISETP.GE.AND P3, PT, R25, 0x1a, PT ;  /* 0x0000001a1900780c */ /* 0x000fe20003f66270 */
[----:B------:R-:W-:Y:S01]  /*4cc0*/  FMUL R58, R58, R10 ;  /* 0x0000000a3a3a7220 */ /* 0x000fe20000400000 */
[----:B---3--:R-:W-:Y:S01]  /*4cd0*/  F2FP.SATFINITE.E4M3.F32.PACK_AB_MERGE_C R27, RZ, R68, RZ ;  /* 0x00000044ff1b723e */ /* 0x008fe200048070ff */
[----:B------:R-:W-:Y:S01]  /*4ce0*/  @!P4 STG.E.U8 desc[UR20][R12.64+0x10], R77 ;  /* 0x0000104d0c00c986 */ /* 0x000fe2000c101114 */
[C---:B------:R-:W-:Y:S01]  /*4cf0*/  ISETP.LT.OR P4, PT, R24.reuse, 0x1, !P3 ;  /* 0x000000011800780c */ /* 0x040fe20005f81670 */
[-C--:B------:R-:W-:Y:S01]  /*4d00*/  FMUL R57, R57, R10.reuse ;  /* 0x0000000a39397220 */ /* 0x080fe20000400000 */
[----:B------:R-:W-:Y:S01]  /*4d10*/  ISETP.LT.OR P3, PT, R24, 0x9, !P3 ;  /* 0x000000091800780c */ /* 0x000fe20005f61670 */
[----:B------:R-:W-:Y:S01]  /*4d20*/  @!P1 STG.E.U8 desc[UR20][R2.64+0x10], R75 ;  /* 0x0000104b02009986 */ /* 0x000fe2000c101114 */
[C---:B------:R-:W-:Y:S01]  /*4d30*/  ISETP.GE.AND P1, PT, R25.reuse, 0x22, PT ;  /* 0x000000221900780c */ /* 0x040fe20003f26270 */
[-C--:B------:R-:W-:Y:S01]  /*4d40*/  FMUL R56, R56, R10.reuse ;  /* 0x0000000a38387220 */ /* 0x080fe20000400000 */
[----:B------:R-:W-:Y:S01]  /*4d50*/  F2FP.SATFINITE.E4M3.F32.PACK_AB_MERGE_C R67, RZ, R67, RZ ;  /* 0x00000043ff43723e */ /* 0x000fe200048070ff */
[----:B------:R2:W-:Y:S01]  /*4d60*/  @!P2 STG.E.U8 desc[UR20][R2.64+0x11], R23 ;  /* 0x000011170200a986 */ /* 0x0005e2000c101114 */
[----:B------:R-:W-:Y:S01]  /*4d70*/  ISETP.GE.AND P2, PT, R25, 0x21, PT ;  /* 0x000000211900780c */ /* 0x000fe20003f46270 */
[----:B------:R-:W-:Y:S01]  /*4d80*/  FMUL R21, R21, R10 ;  /* 0x0000000a15157220 */ /* 0x000fe20000400000 */
[----:B-1----:R-:W-:Y:S01]  /*4d90*/  F2FP.SATFINITE.E4M3.F32.PACK_AB_MERGE_C R15, RZ, R72, RZ ;  /* 0x00000048ff0f723e */ /* 0x002fe200048070ff */
[----:B------:R-:W-:Y:S01]  /*4da0*/  @!P5 STG.E.U8 desc[UR20][R12.64+0x18], R73 ;  /* 0x000018490c00d986 */ /* 0x000fe2000c101114 */
[----:B------:R-:W-:Y:S01]  /*4db0*/  ISETP.LT.OR P6, PT, R24, 0x1, !P2 ;  /* 0x000000011800780c */ /* 0x000fe200057c1670 */
[----:B------:R-:W-:Y:S01]  /*4dc0*/  FMUL R20, R20, R10 ;  /* 0x0000000a14147220 */ /* 0x000fe20000400000 */
[C---:B------:R-:W-:Y:S01]  /*4dd0*/  ISETP.LT.OR P5, PT, R24.reuse, 0x1, !P1 ;  /* 0x000000011800780c */ /* 0x040fe20004fa1670 */
[----:B------:R1:W-:Y:S01]  /*4de0*/  @!P4 STG.E.U8 desc[UR20][R12.64+0x19], R15 ;  /* 0x0000190f0c00c986 */ /* 0x0003e2000c101114 */
[----:B------:R-:W-:-:S02]  /*4df0*/  ISETP.LT.OR P1, PT, R24, 0x9, !P1 ;  /* 0x000000091800780c */ /* 0x000fc40004f21670 */
[C---:B------:R-:W-:Y:S01]  /*4e00*/  ISETP.LT.OR P2, PT, R24.reuse, 0x9, !P2 ;  /* 0x000000091800780c */ /* 0x040fe20005741670 */
[----:B------:R-:W-:Y:S01]  /*4e10*/  @!P0 STG.E.U8 desc[UR20][R2.64+0x18], R71 ;  /* 0x0000184702008986 */ /* 0x000fe2000c101114 */
[----:B--2---:R-:W-:Y:S02]  /*4e20*/  F2FP.SATFINITE.E4M3.F32.PACK_AB_MERGE_C R23, RZ, R70, RZ ;  /* 0x00000046ff17723e */ /* 0x004fe400048070ff */
[C---:B------:R-:W-:Y:S02]  /*4e30*/  ISETP.GE.AND P0, PT, R25.reuse, 0x29, PT ;  /* 0x000000291900780c */ /* 0x040fe40003f06270 */
[----:B------:R-:W-:Y:S01]  /*4e40*/  F2FP.SATFINITE.E4M3.F32.PACK_AB_MERGE_C R65, RZ, R65, RZ ;  /* 0x00000041ff41723e */ /* 0x000fe200048070ff */
[----:B------:R2:W-:Y:S01]  /*4e50*/  @!P3 STG.E.U8 desc[UR20][R2.64+0x19], R23 ;  /* 0x000019170200b986 */ /* 0x0005e2000c101114 */
[----:B------:R-:W-:Y:S02]  /*4e60*/  ISETP.GE.AND P3, PT, R25, 0x2a, PT ;  /* 0x0000002a1900780c */ /* 0x000fe40003f66270 */
[----:B-1----:R-:W-:Y:S01]  /*4e70*/  F2FP.SATFINITE.E4M3.F32.PACK_AB_MERGE_C R15, RZ, R66, RZ ;  /* 0x00000042ff0f723e */ /* 0x002fe200048070ff */
[----:B------:R-:W-:Y:S01]  /*4e80*/  @!P6 STG.E.U8 desc[UR20][R12.64+0x20], R69 ;  /* 0x000020450c00e986 */ /* 0x000fe2000c101114 */
[----:B------:R-:W-:-:S02]  /*4e90*/  ISETP.LT.OR P4, PT, R24, 0x1, !P0 ;  /* 0x000000011800780c */ /* 0x000fc40004781670 */
[C---:B------:R-:W-:Y:S01]  /*4ea0*/  ISETP.LT.OR P0, PT, R24.reuse, 0x9, !P0 ;  /* 0x000000091800780c */ /* 0x040fe20004701670 */
[----:B------:R-:W-:Y:S01]  /*4eb0*/  @!P5 STG.E.U8 desc[UR20][R12.64+0x21], R27 ;  /* 0x0000211b0c00d986 */ /* 0x000fe2000c101114 */
[C---:B------:R-:W-:Y:S02]  /*4ec0*/  ISETP.LT.OR P5, PT, R24.reuse, 0x1, !P3 ;  /* 0x000000011800780c */ /* 0x040fe40005fa1670 */
[C---:B------:R-:W-:Y:S01]  /*4ed0*/  ISETP.LT.OR P3, PT, R24.reuse, 0x9, !P3 ;  /* 0x000000091800780c */ /* 0x040fe20005f61670 */
[----:B------:R1:W-:Y:S01]  /*4ee0*/  @!P1 STG.E.U8 desc[UR20][R2.64+0x21], R15 ;  /* 0x0000210f02009986 */ /* 0x0003e2000c101114 */
[----:B------:R-:W-:Y:S02]  /*4ef0*/  ISETP.GE.AND P1, PT, R25, 0x31, PT ;  /* 0x000000311900780c */ /* 0x000fe40003f26270 */
[----:B--2---:R-:W-:Y:S01]  /*4f00*/  F2FP.SATFINITE.E4M3.F32.PACK_AB_MERGE_C R23, RZ, R64, RZ ;  /* 0x00000040ff17723e */ /* 0x004fe200048070ff */
[----:B------:R-:W-:Y:S01]  /*4f10*/  @!P2 STG.E.U8 desc[UR20][R2.64+0x20], R67 ;  /* 0x000020430200a986 */ /* 0x000fe2000c101114 */
[----:B------:R-:W-:-:S02]  /*4f20*/  ISETP.LT.OR P6, PT, R24, 0x1, !P1 ;  /* 0x000000011800780c */ /* 0x000fc40004fc1670 */
[----:B------:R-:W-:Y:S01]  /*4f30*/  F2FP.SATFINITE.E4M3.F32.PACK_AB_MERGE_C R63, RZ, R63, RZ ;  /* 0x0000003fff3f723e */ /* 0x000fe200048070ff */
[----:B------:R-:W-:Y:S01]  /*4f40*/  @!P4 STG.E.U8 desc[UR20][R12.64+0x28], R65 ;  /* 0x000028410c00c986 */ /* 0x000fe2000c101114 */
[C---:B------:R-:W-:Y:S02]  /*4f50*/  ISETP.GE.AND P4, PT, R25.reuse, 0x32, PT ;  /* 0x000000321900780c */ /* 0x040fe40003f86270 */
[----:B------:R-:W-:Y:S01]  /*4f60*/  F2FP.SATFINITE.E4M3.F32.PACK_AB_MERGE_C R61, RZ, R61, RZ ;  /* 0x0000003dff3d723e */ /* 0x000fe200048070ff */
[----:B------:R2:W-:Y:S01]  /*4f70*/  @!P5 STG.E.U8 desc[UR20][R12.64+0x29], R23 ;  /* 0x000029170c00d986 */ /* 0x0005e2000c101114 */
[----:B-1----:R-:W-:Y:S02]  /*4f80*/  F2FP.SATFINITE.E4M3.F32.PACK_AB_MERGE_C R15, RZ, R62, RZ ;  /* 0x0000003eff0f723e */ /* 0x002fe400048070ff */
[----:B------:R-:W-:Y:S01]  /*4f90*/  ISETP.LT.OR P5, PT, R24, 0x1, !P4 ;  /* 0x000000011800780c */ /* 0x000fe200067a1670 */
[----:B------:R-:W-:Y:S01]  /*4fa0*/  @!P0 STG.E.U8 desc[UR20][R2.64+0x28], R63 ;  /* 0x0000283f02008986 */ /* 0x000fe2000c101114 */
[----:B------:R-:W-:-:S02]  /*4fb0*/  ISETP.GE.AND P2, PT, R25, 0x39, PT ;  /* 0x000000391900780c */ /* 0x000fc40003f46270 */
[----:B------:R-:W-:Y:S01]  /*4fc0*/  ISETP.GE.AND P0, PT, R25, 0x3a, PT ;  /* 0x0000003a1900780c */ /* 0x000fe20003f06270 */
[----:B------:R1:W-:Y:S01]  /*4fd0*/  @!P3 STG.E.U8 desc[UR20][R2.64+0x29], R15 ;  /* 0x0000290f0200b986 */ /* 0x0003e2000c101114 */
[C---:B------:R-:W-:Y:S02]  /*4fe0*/  ISETP.LT.OR P1, PT, R24.reuse, 0x9, !P1 ;  /* 0x000000091800780c */ /* 0x040fe40004f21670 */
[C---:B------:R-:W-:Y:S01]  /*4ff0*/  ISETP.LT.OR P4, PT, R24.reuse, 0x9, !P4 ;  /* 0x000000091800780c */ /* 0x040fe20006781670 */
[----:B------:R-:W-:Y:S01]  /*5000*/  @!P6 STG.E.U8 desc[UR20][R12.64+0x30], R61 ;  /* 0x0000303d0c00e986 */ /* 0x000fe2000c101114 */
[C---:B------:R-:W-:Y:S02]  /*5010*/  ISETP.LT.OR P3, PT, R24.reuse, 0x1, !P2 ;  /* 0x000000011800780c */ /* 0x040fe40005761670 */
[C---:B------:R-:W-:Y:S02]  /*5020*/  ISETP.LT.OR P6, PT, R24.reuse, 0x1, !P0 ;  /* 0x000000011800780c */ /* 0x040fe400047c1670 */
[----:B------:R-:W-:-:S02]  /*5030*/  ISETP.LT.OR P2, PT, R24, 0x9, !P2 ;  /* 0x000000091800780c */ /* 0x000fc40005741670 */
[----:B------:R-:W-:Y:S02]  /*5040*/  ISETP.LT.OR P0, PT, R24, 0x9, !P0 ;  /* 0x000000091800780c */ /* 0x000fe40004701670 */
[----:B--2---:R-:W-:Y:S02]  /*5050*/  F2FP.SATFINITE.E4M3.F32.PACK_AB_MERGE_C R23, RZ, R60, RZ ;  /* 0x0000003cff17723e */ /* 0x004fe400048070ff */
[----:B------:R-:W-:Y:S02]  /*5060*/  F2FP.SATFINITE.E4M3.F32.PACK_AB_MERGE_C R59, RZ, R59, RZ ;  /* 0x0000003bff3b723e */ /* 0x000fe400048070ff */
[----:B-1----:R-:W-:Y:S01]  /*5070*/  F2FP.SATFINITE.E4M3.F32.PACK_AB_MERGE_C R15, RZ, R58, RZ ;  /* 0x0000003aff0f723e */ /* 0x002fe200048070ff */
[----:B------:R1:W-:Y:S01]  /*5080*/  @!P5 STG.E.U8 desc[UR20][R12.64+0x31], R23 ;  /* 0x000031170c00d986 */ /* 0x0003e2000c101114 */
[----:B------:R-:W-:Y:S02]  /*5090*/  F2FP.SATFINITE.E4M3.F32.PACK_AB_MERGE_C R57, RZ, R57, RZ ;  /* 0x00000039ff39723e */ /* 0x000fe400048070ff */
[----:B------:R-:W-:Y:S01]  /*50a0*/  F2FP.SATFINITE.E4M3.F32.PACK_AB_MERGE_C R25, RZ, R56, RZ ;  /* 0x00000038ff19723e */ /* 0x000fe200048070ff */
[----:B------:R2:W-:Y:S01]  /*50b0*/  @!P1 STG.E.U8 desc[UR20][R2.64+0x30], R59 ;  /* 0x0000303b02009986 */ /* 0x0005e2000c101114 */
[----:B------:R-:W-:-:S03]  /*50c0*/  F2FP.SATFINITE.E4M3.F32.PACK_AB_MERGE_C R21, RZ, R21, RZ ;  /* 0x00000015ff15723e */ /* 0x000fc600048070ff */
[----:B------:R2:W-:Y:S01]  /*50d0*/  @!P4 STG.E.U8 desc[UR20][R2.64+0x31], R15 ;  /* 0x0000310f0200c986 */ /* 0x0005e2000c101114 */
[----:B-1----:R-:W-:-:S03]  /*50e0*/  F2FP.SATFINITE.E4M3.F32.PACK_AB_MERGE_C R23, RZ, R20, RZ ;  /* 0x00000014ff17723e */ /* 0x002fc600048070ff */
[----:B------:R2:W-:Y:S04]  /*50f0*/  @!P3 STG.E.U8 desc[UR20][R12.64+0x38], R57 ;  /* 0x000038390c00b986 */ /* 0x0005e8000c101114 */
[----:B------:R2:W-:Y:S04]  /*5100*/  @!P6 STG.E.U8 desc[UR20][R12.64+0x39], R25 ;  /* 0x000039190c00e986 */ /* 0x0005e8000c101114 */
[----:B------:R2:W-:Y:S04]  /*5110*/  @!P2 STG.E.U8 desc[UR20][R2.64+0x38], R21 ;  /* 0x000038150200a986 */ /* 0x0005e8000c101114 */
[----:B------:R2:W-:Y:S02]  /*5120*/  @!P0 STG.E.U8 desc[UR20][R2.64+0x39], R23 ;  /* 0x0000391702008986 */ /* 0x0005e4000c101114 */
.L_x_104:
[----:B------:R-:W-:Y:S05]  /*5130*/  BSYNC B0 ;  /* 0x0000000000007941 */ /* 0x000fea0003800000 */
.L_x_38:
[----:B0-2---:R-:W-:Y:S01]  /*5140*/  IMAD.U32 R2, RZ, RZ, UR22 ;  /* 0x00000016ff027e24 */ /* 0x005fe2000f8e00ff */
[----:B------:R-:W-:Y:S01]  /*5150*/  ULDC.64 UR4, c[0x0][0x650] ;  /* 0x0001940000047ab9 */ /* 0x000fe20000000a00 */
[----:B------:R-:W-:Y:S01]  /*5160*/  IMAD.U32 R3, RZ, RZ, UR23 ;  /* 0x00000017ff037e24 */ /* 0x000fe2000f8e00ff */
[----:B------:R0:W-:Y:S01]  /*5170*/  SYNCS.ARRIVE.TRANS64.A1T0 RZ, [R18+UR33], RZ ;  /* 0x000000ff12ff79a7 */ /* 0x0001e20008100021 */
[----:B------:R-:W-:Y:S01]  /*5180*/  IMAD.U32 R3, RZ, RZ, UR13 ;  /* 0x0000000dff037e24 */ /* 0x000fe2000f8e00ff */
[C---:B------:R-:W-:Y:S01]  /*5190*/  LEA R0, P0, R2.reuse, R0, 0x1 ;  /* 0x0000000002007211 */ /* 0x040fe200078008ff */
[----:B-----5:R-:W-:Y:S01]  /*51a0*/  IMAD.MOV.U32 R4, RZ, RZ, -0x1 ;  /* 0xffffffffff047424 */ /* 0x020fe200078e00ff */
[----:B----4-:R-:W-:Y:S02]  /*51b0*/  PRMT R12, RZ, 0x7610, R12 ;  /* 0x00007610ff0c7816 */ /* 0x010fe4000000000c */
[----:B------:R-:W-:Y:S01]  /*51c0*/  LEA.HI.X R5, R2, R5, R3, 0x1, P0 ;  /* 0x0000000502057211 */ /* 0x000fe200000f0c03 */
[----:B------:R-:W-:Y:S01]  /*51d0*/  IMAD.MOV.U32 R2, RZ, RZ, -0x1 ;  /* 0xffffffffff027424 */ /* 0x000fe200078e00ff */
[----:B------:R-:W-:Y:S01]  /*51e0*/  ISETP.GE.U32.AND P0, PT, R0, UR4, PT ;  /* 0x0000000400007c0c */ /* 0x000fe2000bf06070 */
[----:B------:R-:W-:-:S03]  /*51f0*/  IMAD.MOV.U32 R3, RZ, RZ, -0x1 ;  /* 0xffffffffff037424 */ /* 0x000fc600078e00ff */
[----:B------:R-:W-:-:S13]  /*5200*/  ISETP.GE.U32.AND.EX P0, PT, R5, UR5, PT, P0 ;  /* 0x0000000505007c0c */ /* 0x000fda000bf06100 */
[----:B0-----:R-:W-:Y:S05]  /*5210*/  @P0 BRA `(.L_x_105) ;  /* 0x0000000400880947 */ /* 0x001fea0003800000 */
[----:B------:R-:W0:Y:S01]  /*5220*/  S2UR UR8, SR_CTAID.X ;  /* 0x00000000000879c3 */ /* 0x000e220000002500 */
[----:B------:R-:W-:Y:S01]  /*5230*/  ULDC.64 UR4, c[0x0][0x628] ;  /* 0x00018a0000047ab9 */ /* 0x000fe20000000a00 */
[----:B------:R-:W-:Y:S01]  /*5240*/  ULDC UR6, c[0x0][0x150] ;  /* 0x0000540000067ab9 */ /* 0x000fe20000000800 */
[----:B------:R-:W-:Y:S01]  /*5250*/  ISETP.NE.U32.AND P0, PT, RZ, UR4, PT ;  /* 0x00000004ff007c0c */ /* 0x000fe2000bf05070 */
[----:B------:R-:W-:Y:S01]  /*5260*/  ULDC UR28, c[0x0][0x630] ;  /* 0x00018c00001c7ab9 */ /* 0x000fe20000000800 */
[C---:B------:R-:W-:Y:S01]  /*5270*/  R2UR UR29, R0.reuse ;  /* 0x00000000001d72ca */ /* 0x040fe200000e0000 */
[----:B------:R-:W-:Y:S01]  /*5280*/  ULDC UR34, c[0x0][0x154] ;  /* 0x0000550000227ab9 */ /* 0x000fe20000000800 */
[----:B------:R-:W-:Y:S01]  /*5290*/  ISETP.NE.AND.EX P0, PT, RZ, UR5, PT, P0 ;  /* 0x00000005ff007c0c */ /* 0x000fe2000bf05300 */
[----:B------:R-:W2:Y:S01]  /*52a0*/  S2UR UR35, SR_CTAID.Y ;  /* 0x00000000002379c3 */ /* 0x000ea20000002600 */
[----:B------:R-:W-:Y:S02]  /*52b0*/  R2UR UR30, R5 ;  /* 0x00000000051e72ca */ /* 0x000fe400000e0000 */
[----:B------:R-:W-:-:S02]  /*52c0*/  R2UR UR26, R0 ;  /* 0x00000000001a72ca */ /* 0x000fc400000e0000 */
[----:B------:R-:W-:Y:S02]  /*52d0*/  R2UR UR27, R5 ;  /* 0x00000000051b72ca */ /* 0x000fe400000e0000 */
[----:B0-----:R-:W-:-:S05]  /*52e0*/  I2FP.F32.U32 R2, UR8 ;  /* 0x0000000800027c45 */ /* 0x001fca0008201000 */
[----:B------:R-:W-:-:S04]  /*52f0*/  FMUL R2, R2, UR6 ;  /* 0x0000000602027c20 */ /* 0x000fc80008400000 */
[----:B------:R0:W4:Y:S01]  /*5300*/  F2I.U32.TRUNC.NTZ R3, R2 ;  /* 0x0000000200037305 */ /* 0x000122000020f000 */
[----:B--2---:R-:W-:Y:S05]  /*5310*/  @!P0 BRA `(.L_x_106) ;  /* 0x0000000000308947 */ /* 0x004fea0003800000 */
        /* <DEDUP_REMOVED lines=12> */
.L_x_106:
[----:B0-----:R-:W-:Y:S01]  /*53e0*/  I2FP.F32.U32 R2, UR35 ;  /* 0x0000002300027c45 */ /* 0x001fe20008201000 */
[----:B------:R-:W-:Y:S02]  /*53f0*/  USHF.R.U64 UR6, UR26, UR28, UR27 ;  /* 0x0000001c1a067299 */ /* 0x000fe4000800121b */
[----:B------:R-:W-:Y:S01]  /*5400*/  USHF.R.U32.HI UR4, URZ, UR28, UR27 ;  /* 0x0000001c3f047299 */ /* 0x000fe2000801161b */
[----:B----4-:R-:W-:Y:S01]  /*5410*/  R2UR UR28, R3 ;  /* 0x00000000031c72ca */ /* 0x010fe200000e0000 */
[----:B------:R-:W-:Y:S01]  /*5420*/  UIADD3 UR24, UP0, URZ, -UR6, URZ ;  /* 0x800000063f187290 */ /* 0x000fe2000ff1e03f */
[----:B------:R-:W-:Y:S01]  /*5430*/  FMUL R2, R2, UR34 ;  /* 0x0000002202027c20 */ /* 0x000fe20008400000 */
[----:B------:R-:W-:Y:S01]  /*5440*/  ULDC.64 UR26, c[0x0][0x620] ;  /* 0x00018800001a7ab9 */ /* 0x000fe20000000a00 */
[----:B------:R-:W-:Y:S01]  /*5450*/  UMOV UR10, UR29 ;  /* 0x0000001d000a7c82 */ /* 0x000fe20008000000 */
[----:B------:R-:W-:Y:S01]  /*5460*/  UIADD3.X UR4, URZ, ~UR4, URZ, UP0, !UPT ;  /* 0x800000043f047290 */ /* 0x000fe200087fe43f */
[----:B------:R-:W-:-:S02]  /*5470*/  UMOV UR11, UR30 ;  /* 0x0000001e000b7c82 */ /* 0x000fc40008000000 */
[----:B------:R-:W0:Y:S01]  /*5480*/  F2I.U32.TRUNC.NTZ R2, R2 ;  /* 0x0000000200027305 */ /* 0x000e22000020f000 */
[----:B------:R-:W-:Y:S02]  /*5490*/  UIMAD UR4, UR4, UR26, URZ ;  /* 0x0000001a040472a4 */ /* 0x000fe4000f8e023f */
[----:B------:R-:W-:Y:S02]  /*54a0*/  UIMAD.WIDE.U32 UR10, UR24, UR26, UR10 ;  /* 0x0000001a180a72a5 */ /* 0x000fe4000f8e000a */
[----:B------:R-:W-:Y:S01]  /*54b0*/  UIMAD UR24, UR24, UR27, UR4 ;  /* 0x0000001b181872a4 */ /* 0x000fe2000f8e0204 */
[----:B------:R-:W-:Y:S01]  /*54c0*/  ULDC UR38, c[0x0][0x658] ;  /* 0x0001960000267ab9 */ /* 0x000fe20000000800 */
[----:B------:R-:W-:Y:S02]  /*54d0*/  UMOV UR25, 0xffffffff ;  /* 0xffffffff00197882 */ /* 0x000fe40000000000 */
[----:B------:R-:W-:Y:S01]  /*54e0*/  UIADD3 UR11, UR11, UR24, URZ ;  /* 0x000000180b0b7290 */ /* 0x000fe2000fffe03f */
[----:B------:R-:W-:Y:S01]  /*54f0*/  ULDC UR26, c[0x0][0x618] ;  /* 0x00018600001a7ab9 */ /* 0x000fe20000000800 */
[----:B------:R-:W-:Y:S01]  /*5500*/  ULDC.64 UR4, c[0x0][0x640] ;  /* 0x0001900000047ab9 */ /* 0x000fe20000000a00 */
[----:B------:R-:W-:Y:S01]  /*5510*/  USHF.L.U32 UR34, UR25, UR38, URZ ;  /* 0x0000002619227299 */ /* 0x000fe2000800063f */
[----:B------:R-:W-:Y:S01]  /*5520*/  ISETP.NE.U32.AND P0, PT, RZ, UR4, PT ;  /* 0x00000004ff007c0c */ /* 0x000fe2000bf05070 */
[----:B------:R-:W-:Y:S01]  /*5530*/  USHF.R.U64 UR25, UR10, UR26, UR11 ;  /* 0x0000001a0a197299 */ /* 0x000fe2000800120b */
[----:B0-----:R-:W-:Y:S01]  /*5540*/  R2UR UR29, R2 ;  /* 0x00000000021d72ca */ /* 0x001fe200000e0000 */
[----:B------:R-:W-:Y:S01]  /*5550*/  USHF.R.U32.HI UR10, URZ, UR26, UR11 ;  /* 0x0000001a3f0a7299 */ /* 0x000fe2000801160b */
[----:B------:R-:W-:Y:S01]  /*5560*/  ISETP.NE.AND.EX P0, PT, RZ, UR5, PT, P0 ;  /* 0x00000005ff007c0c */ /* 0x000fe2000bf05300 */
[----:B------:R-:W-:Y:S01]  /*5570*/  ULDC UR36, c[0x0][0x608] ;  /* 0x0001820000247ab9 */ /* 0x000fe20000000800 */
[----:B------:R-:W-:-:S02]  /*5580*/  ULOP3.LUT UR39, URZ, UR34, URZ, 0x33, !UPT ;  /* 0x000000223f277292 */ /* 0x000fc4000f8e333f */
[----:B------:R-:W-:Y:S02]  /*5590*/  USHF.R.U64 UR34, UR25, UR36, UR10 ;  /* 0x0000002419227299 */ /* 0x000fe4000800120a */
[----:B------:R-:W-:Y:S02]  /*55a0*/  USHF.R.U32.HI UR10, URZ, UR36, UR10 ;  /* 0x000000243f0a7299 */ /* 0x000fe4000801160a */
[----:B------:R-:W-:Y:S02]  /*55b0*/  UIADD3 UR28, -UR28, URZ, URZ ;  /* 0x0000003f1c1c7290 */ /* 0x000fe4000fffe13f */
[----:B------:R-:W-:Y:S01]  /*55c0*/  USHF.R.U64 UR36, UR34, UR38, UR10 ;  /* 0x0000002622247299 */ /* 0x000fe2000800120a */
[----:B------:R-:W-:Y:S01]  /*55d0*/  UMOV UR30, 0x1 ;  /* 0x00000001001e7882 */ /* 0x000fe20000000000 */
[----:B------:R-:W-:Y:S01]  /*55e0*/  ULDC UR27, c[0x0][0x144] ;  /* 0x00005100001b7ab9 */ /* 0x000fe20000000800 */
[----:B------:R-:W-:Y:S01]  /*55f0*/  UIADD3 UR37, -UR29, URZ, URZ ;  /* 0x0000003f1d257290 */ /* 0x000fe2000fffe13f */
[----:B------:R-:W-:Y:S01]  /*5600*/  ULDC UR9, c[0x0][0x600] ;  /* 0x0001800000097ab9 */ /* 0x000fe20000000800 */
[----:B------:R-:W-:-:S02]  /*5610*/  USHF.L.U32 UR30, UR30, UR38, URZ ;  /* 0x000000261e1e7299 */ /* 0x000fc4000800063f */
[----:B------:R-:W-:Y:S02]  /*5620*/  USHF.R.U32.HI UR29, URZ, UR38, UR10 ;  /* 0x000000263f1d7299 */ /* 0x000fe4000801160a */
[----:B------:R-:W-:Y:S02]  /*5630*/  UIMAD UR38, UR27, UR28, UR8 ;  /* 0x0000001c1b2672a4 */ /* 0x000fe4000f8e0208 */
[----:B------:R-:W-:Y:S01]  /*5640*/  UIADD3 UR24, UR9, -0x1, URZ ;  /* 0xffffffff09187890 */ /* 0x000fe2000fffe03f */
[----:B------:R-:W-:Y:S01]  /*5650*/  ULDC UR42, c[0x0][0x148] ;  /* 0x00005200002a7ab9 */ /* 0x000fe20000000800 */
[----:B------:R-:W-:Y:S01]  /*5660*/  ULDC UR40, c[0x0][0x648] ;  /* 0x0001920000287ab9 */ /* 0x000fe20000000800 */
[----:B------:R-:W-:Y:S01]  /*5670*/  ULDC UR41, c[0x0][0x638] ;  /* 0x00018e0000297ab9 */ /* 0x000fe20000000800 */
[----:B------:R-:W-:Y:S01]  /*5680*/  UMOV UR28, UR36 ;  /* 0x00000024001c7c82 */ /* 0x000fe20008000000 */
[----:B------:R-:W-:Y:S07]  /*5690*/  @!P0 BRA `(.L_x_107) ;  /* 0x0000000000288947 */ /* 0x000fee0003800000 */
        /* <DEDUP_REMOVED lines=10> */
.L_x_107:
[----:B------:R-:W-:Y:S01]  /*5740*/  USHF.R.U64 UR4, UR28, UR40, UR29 ;  /* 0x000000281c047299 */ /* 0x000fe2000800121d */
[----:B------:R-:W-:Y:S01]  /*5750*/  IMAD.MOV.U32 R12, RZ, RZ, 0x1 ;  /* 0x00000001ff0c7424 */ /* 0x000fe200078e00ff */
[----:B------:R-:W-:Y:S01]  /*5760*/  ULOP3.LUT UR34, UR34, UR39, URZ, 0xc0, !UPT ;  /* 0x0000002722227292 */ /* 0x000fe2000f8ec03f */
[----:B------:R-:W-:Y:S01]  /*5770*/  IMAD.U32 R4, RZ, RZ, UR6 ;  /* 0x00000006ff047e24 */ /* 0x000fe2000f8e00ff */
[----:B------:R-:W-:Y:S02]  /*5780*/  UIADD3 UR5, -UR4, URZ, URZ ;  /* 0x0000003f04057290 */ /* 0x000fe4000fffe13f */
[----:B------:R-:W-:Y:S02]  /*5790*/  @UP2 UIMAD UR38, UR42, UR37, UR35 ;  /* 0x000000252a2622a4 */ /* 0x000fe4000f8e0223 */
[----:B------:R-:W-:Y:S02]  /*57a0*/  ULOP3.LUT UR24, UR25, UR24, URZ, 0xc0, !UPT ;  /* 0x0000001819187292 */ /* 0x000fe4000f8ec03f */
[----:B------:R-:W-:-:S02]  /*57b0*/  UIMAD UR4, UR30, UR4, UR34 ;  /* 0x000000041e0472a4 */ /* 0x000fc4000f8e0222 */
        /* <DEDUP_REMOVED lines=8> */
.L_x_105:
[----:B------:R-:W-:Y:S01]  /*5840*/  UIADD3 UR15, UR32, UR15, URZ ;  /* 0x0000000f200f7290 */ /* 0x000fe2000fffe03f */
[----:B------:R-:W-:Y:S02]  /*5850*/  LOP3.LUT P0, RZ, R12, 0xff, RZ, 0xc0, !PT ;  /* 0x000000ff0cff7812 */ /* 0x000fe4000780c0ff */
[----:B------:R-:W-:Y:S01]  /*5860*/  LOP3.LUT R86, R86, 0x1, RZ, 0x3c, !PT ;  /* 0x0000000156567812 */ /* 0x000fe200078e3cff */
[----:B------:R-:W-:Y:S02]  /*5870*/  USHF.R.U32.HI UR4, URZ, 0x2, UR15 ;  /* 0x000000023f047899 */ /* 0x000fe4000801160f */
[----:B------:R-:W-:Y:S02]  /*5880*/  UISETP.GT.U32.AND UP0, UPT, UR15, 0x3, UPT ;  /* 0x000000030f00788c */ /* 0x000fe4000bf04070 */
[----:B------:R-:W-:Y:S02]  /*5890*/  ULOP3.LUT UR4, UR4, 0x1, URZ, 0xc0, !UPT ;  /* 0x0000000104047892 */ /* 0x000fe4000f8ec03f */
[----:B------:R-:W-:-:S02]  /*58a0*/  UISETP.LT.U32.AND UP0, UPT, UR32, 0x4, UP0 ;  /* 0x000000042000788c */ /* 0x000fc40008701070 */
[----:B------:R-:W-:Y:S02]  /*58b0*/  UISETP.NE.U32.AND UP1, UPT, UR4, 0x1, UPT ;  /* 0x000000010400788c */ /* 0x000fe4000bf25070 */
[----:B------:R-:W-:Y:S02]  /*58c0*/  USEL UR5, URZ, 0x1, !UP0 ;  /* 0x000000013f057887 */ /* 0x000fe4000c000000 */
[----:B------:R-:W-:Y:S02]  /*58d0*/  UISETP.GT.U32.AND UP1, UPT, UR32, 0x3, !UP1 ;  /* 0x000000032000788c */ /* 0x000fe4000cf24070 */
[----:B------:R-:W-:Y:S02]  /*58e0*/  ULOP3.LUT UR15, UR15, 0x3, URZ, 0xc0, !UPT ;  /* 0x000000030f0f7892 */ /* 0x000fe4000f8ec03f */
[----:B------:R-:W-:-:S04]  /*58f0*/  USEL UR4, URZ, 0x1, !UP1 ;  /* 0x000000013f047887 */ /* 0x000fc8000c800000 */
[----:B------:R-:W-:Y:S01]  /*5900*/  ULOP3.LUT UR17, UR4, UR17, UR5, 0x96, !UPT ;  /* 0x0000001104117292 */ /* 0x000fe2000f8e9605 */
[----:B------:R-:W-:Y:S11]  /*5910*/  @P0 BRA `(.L_x_108) ;  /* 0xffffffbc009c0947 */ /* 0x000ff6000383ffff */
[----:B------:R-:W-:Y:S05]  /*5920*/  EXIT ;  /* 0x000000000000794d */ /* 0x000fea0003800000 */
.L_x_16:
[----:B------:R-:W-:-:S08]  /*5930*/  ISETP.NE.AND P0, PT, RZ, UR6, PT ;  /* 0x00000006ff007c0c */ /* 0x000fd0000bf05270 */
[----:B--23-5:R-:W0:-:S00]  /*5940*/  USETMAXREG.DEALLOC.CTAPOOL 0x28 ;  /* 0x00000028000079c8 */ /* 0x02ce0000080e0500 */
[----:B------:R-:W-:Y:S05]  /*5950*/  @P0 EXIT ;  /* 0x000000000000094d */ /* 0x000fea0003800000 */
[----:B0-----:R-:W-:Y:S01]  /*5960*/  LOP3.LUT P0, RZ, R13, 0xff, RZ, 0xc0, !PT ;  /* 0x000000ff0dff7812 */ /* 0x001fe2000780c0ff */
[----:B------:R-:W-:Y:S02]  /*5970*/  IMAD.MOV.U32 R10, RZ, RZ, 0x1 ;  /* 0x00000001ff0a7424 */ /* 0x000fe400078e00ff */
[----:B------:R-:W-:-:S10]  /*5980*/  IMAD.MOV.U32 R11, RZ, RZ, RZ ;  /* 0x000000ffff0b7224 */ /* 0x000fd400078e00ff */
[----:B------:R-:W-:Y:S05]  /*5990*/  @!P0 BRA `(.L_x_109) ;  /* 0x0000000c006c8947 */ /* 0x000fea0003800000 */
[----:B------:R-:W0:Y:S01]  /*59a0*/  S2UR UR9, SR_CgaCtaId ;  /* 0x00000000000979c3 */ /* 0x000e220000008800 */
[----:B------:R-:W-:Y:S01]  /*59b0*/  UMOV UR11, 0x1 ;  /* 0x00000001000b7882 */ /* 0x000fe20000000000 */
[----:B------:R-:W-:Y:S01]  /*59c0*/  LOP3.LUT P0, RZ, R6, 0x1f, RZ, 0xc0, !PT ;  /* 0x0000001f06ff7812 */ /* 0x000fe2000780c0ff */
[----:B------:R-:W-:Y:S01]  /*59d0*/  ULDC UR5, c[0x0][0x658] ;  /* 0x0001960000057ab9 */ /* 0x000fe20000000800 */
[----:B------:R-:W-:Y:S01]  /*59e0*/  UMOV UR10, 0xffffffff ;  /* 0xffffffff000a7882 */ /* 0x000fe20000000000 */
[----:B------:R-:W-:Y:S01]  /*59f0*/  BSSY B0, `(.L_x_109) ;  /* 0x00000d5000007945 */ /* 0x000fe20003800000 */
[----:B------:R-:W-:Y:S01]  /*5a00*/  USHF.L.U32 UR10, UR10, UR5, URZ ;  /* 0x000000050a0a7299 */ /* 0x000fe2000800063f */
[C---:B------:R-:W-:Y:S01]  /*5a10*/  ISETP.NE.AND P3, PT, R7.reuse, RZ, PT ;  /* 0x000000ff0700720c */ /* 0x040fe20003f65270 */
[----:B------:R-:W-:Y:S01]  /*5a20*/  IMAD.MOV.U32 R12, RZ, RZ, 0x1 ;  /* 0x00000001ff0c7424 */ /* 0x000fe200078e00ff */
[----:B------:R-:W-:Y:S01]  /*5a30*/  ISETP.NE.OR P0, PT, R7, RZ, !P0 ;  /* 0x000000ff0700720c */ /* 0x000fe20004705670 */
[----:B------:R-:W-:Y:S01]  /*5a40*/  IMAD.MOV.U32 R10, RZ, RZ, 0x1 ;  /* 0x00000001ff0a7424 */ /* 0x000fe200078e00ff */
[----:B------:R-:W-:Y:S01]  /*5a50*/  ULDC UR4, c[0x0][0x600] ;  /* 0x0001800000047ab9 */ /* 0x000fe20000000800 */
[----:B------:R-:W-:Y:S01]  /*5a60*/  IMAD.MOV.U32 R11, RZ, RZ, RZ ;  /* 0x000000ffff0b7224 */ /* 0x000fe200078e00ff */
[----:B------:R-:W-:Y:S01]  /*5a70*/  UMOV UR21, 0x5 ;  /* 0x0000000500157882 */ /* 0x000fe20000000000 */
[----:B------:R-:W-:-:S02]  /*5a80*/  UIADD3 UR30, UR14, 0x1, URZ ;  /* 0x000000010e1e7890 */ /* 0x000fc4000fffe03f */
[----:B------:R-:W-:Y:S02]  /*5a90*/  ULOP3.LUT UR31, UR7, 0x2, URZ, 0xfc, !UPT ;  /* 0x00000002071f7892 */ /* 0x000fe4000f8efc3f */
[----:B------:R-:W-:Y:S02]  /*5aa0*/  UIADD3 UR4, UR4, -0x1, URZ ;  /* 0xffffffff04047890 */ /* 0x000fe4000fffe03f */
[----:B------:R-:W-:Y:S02]  /*5ab0*/  USHF.L.U32 UR5, UR11, UR5, URZ ;  /* 0x000000050b057299 */ /* 0x000fe4000800063f */
[----:B------:R-:W-:Y:S02]  /*5ac0*/  ULOP3.LUT UR15, URZ, UR10, URZ, 0x33, !UPT ;  /* 0x0000000a3f0f7292 */ /* 0x000fe4000f8e333f */
[----:B0-----:R-:W-:Y:S02]  /*5ad0*/  ULOP3.LUT UR8, UR9, 0x1, URZ, 0xc0, !UPT ;  /* 0x0000000109087892 */ /* 0x001fe4000f8ec03f */
[----:B------:R-:W-:-:S02]  /*5ae0*/  USHF.R.U32.HI UR32, URZ, 0x1, UR9 ;  /* 0x000000013f207899 */ /* 0x000fc40008011609 */
[----:B------:R-:W-:Y:S02]  /*5af0*/  USHF.L.U32 UR6, UR9, 0x5, URZ ;  /* 0x0000000509067899 */ /* 0x000fe4000800063f */
[----:B------:R-:W-:Y:S02]  /*5b00*/  USHF.L.U32 UR33, UR9, 0xb, URZ ;  /* 0x0000000b09217899 */ /* 0x000fe4000800063f */
[----:B------:R-:W-:Y:S02]  /*5b10*/  ULOP3.LUT UR9, UR9, 0xfffffffe, URZ, 0xc0, !UPT ;  /* 0xfffffffe09097892 */ /* 0x000fe4000f8ec03f */
[----:B------:R-:W-:Y:S02]  /*5b20*/  UISETP.GT.U32.AND UP0, UPT, UR8, 0xffff, UPT ;  /* 0x0000ffff0800788c */ /* 0x000fe4000bf04070 */
[----:B------:R-:W-:Y:S02]  /*5b30*/  USHF.L.U32 UR20, UR11, UR9, URZ ;  /* 0x000000090b147299 */ /* 0x000fe4000800063f */
[----:B------:R-:W-:-:S02]  /*5b40*/  ULOP3.LUT UR9, UR9, 0x1, URZ, 0xfc, !UPT ;  /* 0x0000000109097892 */ /* 0x000fc4000f8efc3f */
[----:B------:R-:W-:Y:S02]  /*5b50*/  USEL UR8, UR8, 0xffff, !UP0 ;  /* 0x0000ffff08087887 */ /* 0x000fe4000c000000 */
[----:B------:R-:W-:Y:S02]  /*5b60*/  USHF.L.U32 UR9, UR11, UR9, URZ ;  /* 0x000000090b097299 */ /* 0x000fe4000800063f */
[----:B------:R-:W-:Y:S02]  /*5b70*/  ULOP3.LUT UR8, UR8, 0xffff, URZ, 0xc0, !UPT ;  /* 0x0000ffff08087892 */ /* 0x000fe4000f8ec03f */
[----:B------:R-:W-:Y:S02]  /*5b80*/  ULOP3.LUT UR6, UR6, 0x20, URZ, 0xc0, !UPT ;  /* 0x0000002006067892 */ /* 0x000fe4000f8ec03f */
[----:B------:R-:W-:Y:S02]  /*5b90*/  ULOP3.LUT UR20, UR20, UR9, URZ, 0xfc, !UPT ;  /* 0x0000000914147292 */ /* 0x000fe4000f8efc3f */
[----:B------:R-:W-:Y:S01]  /*5ba0*/  USHF.L.U32 UR21, UR21, UR8, URZ ;  /* 0x0000000815157299 */ /* 0x000fe2000800063f */
[----:B------:R-:W-:-:S11]  /*5bb0*/  ULDC.64 UR28, c[0x0][0x198] ;  /* 0x00006600001c7ab9 */ /* 0x000fd60000000a00 */
.L_x_121:
[----:B------:R-:W-:-:S03]  /*5bc0*/  UMOV UR8, 0xffffffff ;  /* 0xffffffff00087882 */ /* 0x000fc60000000000 */
[----:B------:R-:W-:Y:S05]  /*5bd0*/  BRA.DIV UR8, `(.L_x_110) ;  /* 0x0000000e08f87947 */ /* 0x000fea000b800000 */
[----:B------:R-:W-:-:S13]  /*5be0*/  ELECT P1, URZ, PT ;  /* 0x00000000003f782f */ /* 0x000fda0003820000 */
.L_x_134:
[----:B------:R-:W0:Y:S01]  /*5bf0*/  LDC R6, c[0x0][0x28c] ;  /* 0x0000a300ff067b82 */ /* 0x000e220000000800 */
[----:B------:R-:W-:Y:S01]  /*5c00*/  BSSY B1, `(.L_x_111) ;  /* 0x000003d000017945 */ /* 0x000fe20003800000 */
[----:B0-----:R-:W-:-:S13]  /*5c10*/  ISETP.LT.OR P1, PT, R6, 0x1, !P1 ;  /* 0x000000010600780c */ /* 0x001fda0004f21670 */
[----:B------:R-:W-:Y:S05]  /*5c20*/  @P1 BRA `(.L_x_112) ;  /* 0x0000000000e81947 */ /* 0x000fea0003800000 */
[----:B------:R-:W-:Y:S01]  /*5c30*/  LEA R6, R2, UR32, 0x1 ;  /* 0x0000002002067c11 */ /* 0x000fe2000f8e08ff */
[----:B------:R-:W-:Y:S01]  /*5c40*/  IMAD.MOV.U32 R15, RZ, RZ, RZ ;  /* 0x000000ffff0f7224 */ /* 0x000fe200078e00ff */
[----:B------:R-:W-:Y:S01]  /*5c50*/  LEA R8, R3, UR6, 0x6 ;  /* 0x0000000603087c11 */ /* 0x000fe2000f8e30ff */
[----:B------:R-:W-:Y:S02]  /*5c60*/  IMAD.U32 R16, RZ, RZ, UR30 ;  /* 0x0000001eff107e24 */ /* 0x000fe4000f8e00ff */
[----:B------:R-:W-:Y:S02]  /*5c70*/  IMAD.MOV.U32 R2, RZ, RZ, R10 ;  /* 0x000000ffff027224 */ /* 0x000fe400078e000a */
[----:B------:R-:W-:Y:S02]  /*5c80*/  IMAD.MOV.U32 R3, RZ, RZ, R11 ;  /* 0x000000ffff037224 */ /* 0x000fe400078e000b */
[----:B------:R-:W-:-:S07]  /*5c90*/  IMAD.SHL.U32 R9, R6, 0x20, RZ ;  /* 0x0000002006097824 */ /* 0x000fce00078e00ff */
.L_x_116:
[----:B------:R-:W0:Y:S01]  /*5ca0*/  S2R R7, SR_CgaCtaId ;  /* 0x0000000000077919 */ /* 0x000e220000008800 */
[----:B-1----:R-:W-:-:S04]  /*5cb0*/  MOV R6, 0x400 ;  /* 0x0000040000067802 */ /* 0x002fc80000000f00 */
[----:B0-----:R-:W-:Y:S02]  /*5cc0*/  LEA R14, R7, R6, 0x18 ;  /* 0x00000006070e7211 */ /* 0x001fe400078ec0ff */
[----:B------:R-:W-:Y:S01]  /*5cd0*/  SHF.L.U32 R6, R2, 0x1f, RZ ;  /* 0x0000001f02067819 */ /* 0x000fe200000006ff */
[----:B------:R-:W0:Y:S02]  /*5ce0*/  @!P3 LDC R7, c[0x0][0x500] ;  /* 0x00014000ff07bb82 */ /* 0x000e240000000800 */
[----:B------:R-:W-:-:S04]  /*5cf0*/  IMAD R13, R3, 0x8, R14 ;  /* 0x00000008030d7824 */ /* 0x000fc800078e020e */
[----:B------:R-:W1:Y:S02]  /*5d00*/  SYNCS.PHASECHK.TRANS64.TRYWAIT P1, [R13+URZ+0x20], R6 ;  /* 0x000020060d0075a7 */ /* 0x000e64000802017f */
[----:B-1----:R-:W-:Y:S05]  /*5d10*/  @!P1 BRA `(.L_x_113) ;  /* 0x0000000c00c89947 */ /* 0x002fea0003800000 */
.L_x_135:
[----:B------:R-:W-:Y:S01]  /*5d20*/  UPRMT UR8, UR31, 0x9910, URZ ;  /* 0x000099101f087896 */ /* 0x000fe2000800003f */
[----:B0-----:R0:W-:Y:S03]  /*5d30*/  @!P3 SYNCS.ARRIVE.TRANS64 RZ, [R13+URZ], R7 ;  /* 0x000000070dffb9a7 */ /* 0x0011e6000800003f */
[----:B------:R-:W-:-:S06]  /*5d40*/  UISETP.NE.AND UP0, UPT, UR8, 0x2, UPT ;  /* 0x000000020800788c */ /* 0x000fcc000bf05270 */
[----:B------:R-:W-:-:S13]  /*5d50*/  PLOP3.LUT P1, PT, PT, PT, UP0, 0x80, 0x0 ;  /* 0x000000000000781c */ /* 0x000fda0003f2f008 */
[----:B0-----:R-:W-:Y:S05]  /*5d60*/  @P1 BRA `(.L_x_114) ;  /* 0x0000000000041947 */ /* 0x001fea0003800000 */
[----:B------:R-:W-:Y:S01]  /*5d70*/  BPT.TRAP 0x1 ;  /* 0x000000040000795c */ /* 0x000fe20000300000 */
.L_x_114:
[----:B------:R-:W-:Y:S05]  /*5d80*/  @P0 BRA `(.L_x_115) ;  /* 0x0000000000040947 */ /* 0x000fea0003800000 */
[----:B------:R-:W-:Y:S01]  /*5d90*/  BPT.TRAP 0x1 ;  /* 0x000000040000795c */ /* 0x000fe20000300000 */
.L_x_115:
[----:B------:R-:W-:Y:S01]  /*5da0*/  R2UR UR8, R3 ;  /* 0x00000000030872ca */ /* 0x000fe200000e0000 */
[----:B------:R-:W-:Y:S01]  /*5db0*/  VIADD R16, R16, 0xffffffff ;  /* 0xffffffff10107836 */ /* 0x000fe20000000000 */
[----:B------:R-:W-:Y:S01]  /*5dc0*/  R2UR UR26, R14 ;  /* 0x000000000e1a72ca */ /* 0x000fe200000e0000 */
[----:B------:R-:W-:Y:S01]  /*5dd0*/  UIADD3 UR16, UP0, UR28, 0xf0, URZ ;  /* 0x000000f01c107890 */ /* 0x000fe2000ff1e03f */
[----:B------:R-:W-:Y:S01]  /*5de0*/  R2UR UR27, R9 ;  /* 0x00000000091b72ca */ /* 0x000fe200000e0000 */
[----:B------:R-:W-:Y:S01]  /*5df0*/  UIADD3 UR34, UP1, UR28, 0x1f0, URZ ;  /* 0x000001f01c227890 */ /* 0x000fe2000ff3e03f */
[----:B------:R-:W-:Y:S01]  /*5e00*/  R2UR UR9, R13 ;  /* 0x000000000d0972ca */ /* 0x000fe200000e0000 */
[----:B------:R-:W-:Y:S01]  /*5e10*/  UIADD3.X UR17, URZ, UR29, URZ, UP0, !UPT ;  /* 0x0000001d3f117290 */ /* 0x000fe200087fe43f */
[----:B------:R-:W-:Y:S01]  /*5e20*/  R2UR UR10, R15 ;  /* 0x000000000f0a72ca */ /* 0x000fe200000e0000 */
[----:B------:R-:W-:Y:S01]  /*5e30*/  UPRMT UR24, URZ, 0x5410, UR21 ;  /* 0x000054103f187896 */ /* 0x000fe20008000015 */
[----:B------:R-:W-:Y:S01]  /*5e40*/  R2UR UR12, R4 ;  /* 0x00000000040c72ca */ /* 0x000fe200000e0000 */
[----:B------:R-:W-:Y:S01]  /*5e50*/  VIADD R3, R3, 0x1 ;  /* 0x0000000103037836 */ /* 0x000fe20000000000 */
[----:B------:R-:W-:Y:S01]  /*5e60*/  R2UR UR36, R8 ;  /* 0x00000000082472ca */ /* 0x000fe200000e0000 */
[----:B------:R-:W-:Y:S01]  /*5e70*/  USHF.L.U32 UR8, UR8, 0xc, URZ ;  /* 0x0000000c08087899 */ /* 0x000fe2000800063f */
[----:B------:R-:W-:Y:S01]  /*5e80*/  ISETP.GT.AND P2, PT, R16, 0x1, PT ;  /* 0x000000011000780c */ /* 0x000fe20003f44270 */
[----:B------:R-:W-:Y:S01]  /*5e90*/  UPRMT UR37, URZ, 0x5410, UR20 ;  /* 0x000054103f257896 */ /* 0x000fe20008000014 */
[----:B------:R-:W-:Y:S01]  /*5ea0*/  ISETP.NE.AND P1, PT, R3, 0x4, PT ;  /* 0x000000040300780c */ /* 0x000fe20003f25270 */
[----:B------:R-:W-:Y:S01]  /*5eb0*/  ULEA UR11, UR32, UR8, 0xb ;  /* 0x00000008200b7291 */ /* 0x000fe2000f8e583f */
[----:B------:R-:W-:Y:S01]  /*5ec0*/  VIADD R15, R15, 0x40 ;  /* 0x000000400f0f7836 */ /* 0x000fe20000000000 */
[----:B------:R-:W-:Y:S01]  /*5ed0*/  ULOP3.LUT UR8, UR8, 0x800, UR33, 0xf8, !UPT ;  /* 0x0000080008087892 */ /* 0x000fe2000f8ef821 */
[----:B------:R-:W-:Y:S01]  /*5ee0*/  SEL R7, RZ, 0x1, P1 ;  /* 0x00000001ff077807 */ /* 0x000fe20000800000 */
[----:B------:R-:W-:Y:S01]  /*5ef0*/  UIADD3 UR25, UR26, 0x180, UR11 ;  /* 0x000001801a197890 */ /* 0x000fe2000fffe00b */
[----:B------:R-:W-:Y:S01]  /*5f00*/  SEL R3, R3, RZ, P1 ;  /* 0x000000ff03037207 */ /* 0x000fe20000800000 */
[----:B------:R-:W-:Y:S01]  /*5f10*/  UIADD3 UR26, UR26, 0x4180, UR8 ;  /* 0x000041801a1a7890 */ /* 0x000fe2000fffe008 */
[----:B------:R-:W-:Y:S01]  /*5f20*/  LOP3.LUT R2, R2, R7, RZ, 0x3c, !PT ;  /* 0x0000000702027212 */ /* 0x000fe200078e3cff */
[----:B------:R-:W-:Y:S01]  /*5f30*/  UIADD3.X UR35, URZ, UR29, URZ, UP1, !UPT ;  /* 0x0000001d3f237290 */ /* 0x000fe20008ffe43f */
[----:B------:R-:W-:Y:S01]  /*5f40*/  UMOV UR18, 0x0 ;  /* 0x0000000000127882 */ /* 0x000fe20000000000 */
[----:B------:R-:W-:Y:S01]  /*5f50*/  UMOV UR19, 0x10000000 ;  /* 0x1000000000137882 */ /* 0x000fe20000000000 */
[----:B------:R-:W-:Y:S01]  /*5f60*/  UMOV UR11, UR27 ;  /* 0x0000001b000b7c82 */ /* 0x000fe20008000000 */
[----:B------:R-:W-:-:S02]  /*5f70*/  UMOV UR8, UR25 ;  /* 0x0000001900087c82 */ /* 0x000fc40008000000 */
[----:B------:R0:W-:Y:S02]  /*5f80*/  UTMALDG.3D.MULTICAST [UR8], [UR16], UR24, desc[UR18] ;  /* 0x00001208100073b4 */ /* 0x0001e40008011818 */
[----:B0-----:R-:W-:Y:S01]  /*5f90*/  UMOV UR8, UR26 ;  /* 0x0000001a00087c82 */ /* 0x001fe20008000000 */
[----:B------:R-:W-:Y:S02]  /*5fa0*/  UMOV UR11, UR36 ;  /* 0x00000024000b7c82 */ /* 0x000fe40008000000 */
[----:B------:R0:W-:Y:S02]  /*5fb0*/  UTMALDG.3D.MULTICAST [UR8], [UR34], UR37, desc[UR18] ;  /* 0x00001208220073b4 */ /* 0x0001e40008011825 */
[----:B0-----:R-:W-:Y:S05]  /*5fc0*/  @P2 BRA `(.L_x_116) ;  /* 0xfffffffc00342947 */ /* 0x001fea000383ffff */
.L_x_112:
[----:B------:R-:W-:Y:S05]  /*5fd0*/  BSYNC B1 ;  /* 0x0000000000017941 */ /* 0x000fea0003800000 */
.L_x_111:
[----:B------:R-:W-:Y:S01]  /*5fe0*/  LOP3.LUT P4, RZ, R12, 0xff, RZ, 0xc0, !PT ;  /* 0x000000ff0cff7812 */ /* 0x000fe2000788c0ff */
[----:B------:R-:W-:Y:S01]  /*5ff0*/  VIADD R11, R11, UR14 ;  /* 0x0000000e0b0b7c36 */ /* 0x000fe20008000000 */
[----:B------:R-:W-:Y:S01]  /*6000*/  ULDC.64 UR8, c[0x0][0x650] ;  /* 0x0001940000087ab9 */ /* 0x000fe20000000a00 */
[----:B------:R-:W-:Y:S01]  /*6010*/  BSSY B1, `(.L_x_117) ;  /* 0x0000070000017945 */ /* 0x000fe20003800000 */
[----:B-1----:R-:W-:Y:S02]  /*6020*/  PRMT R6, RZ, 0x7610, R6 ;  /* 0x00007610ff067816 */ /* 0x002fe40000000006 */
[C---:B------:R-:W-:Y:S02]  /*6030*/  ISETP.GT.U32.AND P1, PT, R11.reuse, 0x3, PT ;  /* 0x000000030b00780c */ /* 0x040fe40003f24070 */
[----:B------:R-:W-:Y:S02]  /*6040*/  SHF.R.U32.HI R2, RZ, 0x2, R11 ;  /* 0x00000002ff027819 */ /* 0x000fe4000001160b */
[----:B------:R-:W-:-:S02]  /*6050*/  LOP3.LUT R11, R11, 0x3, RZ, 0xc0, !PT ;  /* 0x000000030b0b7812 */ /* 0x000fc400078ec0ff */
[----:B------:R-:W-:Y:S01]  /*6060*/  LOP3.LUT R2, R2, 0x1, RZ, 0xc0, !PT ;  /* 0x0000000102027812 */ /* 0x000fe200078ec0ff */
[----:B------:R-:W0:Y:S01]  /*6070*/  @P4 S2R R4, SR_CgaCtaId ;  /* 0x0000000000044919 */ /* 0x000e220000008800 */
[----:B------:R-:W-:Y:S02]  /*6080*/  @P4 MOV R3, 0x400 ;  /* 0x0000040000034802 */ /* 0x000fe40000000f00 */
[----:B------:R-:W-:Y:S02]  /*6090*/  ISETP.NE.U32.AND P2, PT, R2, 0x1, PT ;  /* 0x000000010200780c */ /* 0x000fe40003f45070 */
[----:B------:R-:W-:Y:S02]  /*60a0*/  PRMT R12, RZ, 0x7610, R12 ;  /* 0x00007610ff0c7816 */ /* 0x000fe4000000000c */
[----:B0-----:R-:W-:Y:S01]  /*60b0*/  @P4 LEA R3, R4, R3, 0x18 ;  /* 0x0000000304034211 */ /* 0x001fe200078ec0ff */
[----:B------:R-:W-:-:S03]  /*60c0*/  IMAD.U32 R4, RZ, RZ, UR14 ;  /* 0x0000000eff047e24 */ /* 0x000fc6000f8e00ff */
[----:B------:R0:W-:Y:S01]  /*60d0*/  @P4 SYNCS.ARRIVE.TRANS64.A1T0 RZ, [R3+URZ+0x78], RZ ;  /* 0x000078ff03ff49a7 */ /* 0x0001e2000810003f */
[----:B------:R-:W-:Y:S02]  /*60e0*/  IADD3 R0, P4, R0, UR22, RZ ;  /* 0x0000001600007c10 */ /* 0x000fe4000ff9e0ff */
[----:B------:R-:W-:Y:S02]  /*60f0*/  ISETP.LT.U32.AND P1, PT, R4, 0x4, P1 ;  /* 0x000000040400780c */ /* 0x000fe40000f21070 */
[----:B------:R-:W-:Y:S02]  /*6100*/  IADD3.X R5, R5, UR13, RZ, P4, !PT ;  /* 0x0000000d05057c10 */ /* 0x000fe4000a7fe4ff */
[----:B------:R-:W-:Y:S02]  /*6110*/  ISETP.GE.U32.AND P4, PT, R0, UR8, PT ;  /* 0x0000000800007c0c */ /* 0x000fe4000bf86070 */
[----:B0-----:R-:W-:Y:S02]  /*6120*/  SEL R3, RZ, 0x1, !P1 ;  /* 0x00000001ff037807 */ /* 0x001fe40004800000 */
[----:B------:R-:W-:-:S02]  /*6130*/  ISETP.GE.U32.AND.EX P1, PT, R5, UR9, PT, P4 ;  /* 0x0000000905007c0c */ /* 0x000fc4000bf26140 */
[----:B------:R-:W-:Y:S01]  /*6140*/  ISETP.GT.U32.AND P2, PT, R4, 0x3, !P2 ;  /* 0x000000030400780c */ /* 0x000fe20005744070 */
[----:B------:R-:W-:-:S03]  /*6150*/  IMAD.MOV.U32 R4, RZ, RZ, -0x1 ;  /* 0xffffffffff047424 */ /* 0x000fc600078e00ff */
[----:B------:R-:W-:-:S04]  /*6160*/  SEL R2, RZ, 0x1, !P2 ;  /* 0x00000001ff027807 */ /* 0x000fc80005000000 */
[----:B------:R-:W-:Y:S01]  /*6170*/  LOP3.LUT R10, R2, R10, R3, 0x96, !PT ;  /* 0x0000000a020a7212 */ /* 0x000fe200078e9603 */
[----:B------:R-:W-:Y:S02]  /*6180*/  IMAD.MOV.U32 R2, RZ, RZ, -0x1 ;  /* 0xffffffffff027424 */ /* 0x000fe400078e00ff */
[----:B------:R-:W-:Y:S01]  /*6190*/  IMAD.MOV.U32 R3, RZ, RZ, -0x1 ;  /* 0xffffffffff037424 */ /* 0x000fe200078e00ff */
[----:B------:R-:W-:Y:S06]  /*61a0*/  @P1 BRA `(.L_x_118) ;  /* 0x0000000400581947 */ /* 0x000fec0003800000 */
[----:B------:R-:W0:Y:S01]  /*61b0*/  S2UR UR8, SR_CTAID.X ;  /* 0x00000000000879c3 */ /* 0x000e220000002500 */
[----:B------:R-:W-:Y:S01]  /*61c0*/  ULDC.64 UR10, c[0x0][0x628] ;  /* 0x00018a00000a7ab9 */ /* 0x000fe20000000a00 */
[----:B------:R-:W-:Y:S01]  /*61d0*/  ULDC UR9, c[0x0][0x150] ;  /* 0x0000540000097ab9 */ /* 0x000fe20000000800 */
[----:B------:R-:W-:Y:S01]  /*61e0*/  ISETP.NE.U32.AND P1, PT, RZ, UR10, PT ;  /* 0x0000000aff007c0c */ /* 0x000fe2000bf25070 */
[----:B------:R-:W-:Y:S01]  /*61f0*/  ULDC UR12, c[0x0][0x630] ;  /* 0x00018c00000c7ab9 */ /* 0x000fe20000000800 */
[----:B------:R-:W-:Y:S01]  /*6200*/  ULDC UR17, c[0x0][0x154] ;  /* 0x0000550000117ab9 */ /* 0x000fe20000000800 */
[----:B------:R-:W-:Y:S01]  /*6210*/  IMAD.MOV.U32 R2, RZ, RZ, R0 ;  /* 0x000000ffff027224 */ /* 0x000fe200078e0000 */
[----:B------:R-:W-:Y:S01]  /*6220*/  ISETP.NE.AND.EX P1, PT, RZ, UR11, PT, P1 ;  /* 0x0000000bff007c0c */ /* 0x000fe2000bf25310 */
[----:B------:R-:W1:Y:S01]  /*6230*/  S2UR UR16, SR_CTAID.Y ;  /* 0x00000000001079c3 */ /* 0x000e620000002600 */
[----:B0-----:R-:W-:-:S05]  /*6240*/  I2FP.F32.U32 R3, UR8 ;  /* 0x0000000800037c45 */ /* 0x001fca0008201000 */
[----:B------:R-:W-:Y:S01]  /*6250*/  FMUL R4, R3, UR9 ;  /* 0x0000000903047c20 */ /* 0x000fe20008400000 */
[----:B------:R-:W-:-:S05]  /*6260*/  IMAD.MOV.U32 R3, RZ, RZ, R5 ;  /* 0x000000ffff037224 */ /* 0x000fca00078e0005 */
[----:B------:R-:W-:Y:S05]  /*6270*/  @!P1 BRA `(.L_x_119) ;  /* 0x0000000000289947 */ /* 0x000fea0003800000 */
[----:B------:R-:W-:Y:S02]  /*6280*/  ULDC UR9, c[0x0][0x634] ;  /* 0x00018d0000097ab9 */ /* 0x000fe40000000800 */
[----:B------:R-:W-:-:S05]  /*6290*/  IADD3 R9, P1, R0, UR9, RZ ;  /* 0x0000000900097c10 */ /* 0x000fca000ff3e0ff */
[----:B------:R-:W-:-:S04]  /*62a0*/  IMAD.X R13, RZ, RZ, R5, P1 ;  /* 0x000000ffff0d7224 */ /* 0x000fc800008e0605 */
[----:B------:R-:W-:-:S04]  /*62b0*/  IMAD.WIDE.U32 R6, R13, UR10, RZ ;  /* 0x0000000a0d067c25 */ /* 0x000fc8000f8e00ff */
[----:B------:R-:W-:-:S04]  /*62c0*/  IMAD.WIDE.U32 R6, P1, R9, UR11, R6 ;  /* 0x0000000b09067c25 */ /* 0x000fc8000f820006 */
[----:B------:R-:W-:-:S04]  /*62d0*/  IMAD.WIDE.U32 R8, R9, UR10, RZ ;  /* 0x0000000a09087c25 */ /* 0x000fc8000f8e00ff */
[----:B------:R-:W-:Y:S01]  /*62e0*/  IMAD.X R3, RZ, RZ, RZ, P1 ;  /* 0x000000ffff037224 */ /* 0x000fe200008e06ff */
[----:B------:R-:W-:Y:S01]  /*62f0*/  IADD3 RZ, P1, R9, R6, RZ ;  /* 0x0000000609ff7210 */ /* 0x000fe20007f3e0ff */
[----:B------:R-:W-:-:S04]  /*6300*/  IMAD.MOV.U32 R2, RZ, RZ, R7 ;  /* 0x000000ffff027224 */ /* 0x000fc800078e0007 */
[----:B------:R-:W-:-:S08]  /*6310*/  IMAD.WIDE.U32.X R2, R13, UR11, R2, P1 ;  /* 0x0000000b0d027c25 */ /* 0x000fd000088e0402 */
.L_x_119:
[--C-:B------:R-:W-:Y:S01]  /*6320*/  SHF.R.U64 R13, R2, UR12, R3.reuse ;  /* 0x0000000c020d7c19 */ /* 0x100fe20008001203 */
[----:B------:R0:W2:Y:S01]  /*6330*/  F2I.U32.TRUNC.NTZ R9, R4 ;  /* 0x0000000400097305 */ /* 0x0000a2000020f000 */
[----:B------:R-:W-:Y:S01]  /*6340*/  SHF.R.U32.HI R2, RZ, UR12, R3 ;  /* 0x0000000cff027c19 */ /* 0x000fe20008011603 */
[----:B------:R-:W-:Y:S01]  /*6350*/  ULDC.64 UR10, c[0x0][0x620] ;  /* 0x00018800000a7ab9 */ /* 0x000fe20000000a00 */
[----:B------:R-:W-:Y:S01]  /*6360*/  IADD3 R7, P1, RZ, -R13, RZ ;  /* 0x8000000dff077210 */ /* 0x000fe20007f3e0ff */
[----:B------:R-:W-:Y:S01]  /*6370*/  ULDC.64 UR18, c[0x0][0x640] ;  /* 0x0001900000127ab9 */ /* 0x000fe20000000a00 */
[----:B-1----:R-:W-:Y:S01]  /*6380*/  I2FP.F32.U32 R6, UR16 ;  /* 0x0000001000067c45 */ /* 0x002fe20008201000 */
[----:B------:R-:W1:Y:S01]  /*6390*/  LDC R19, c[0x0][0x610] ;  /* 0x00018400ff137b82 */ /* 0x000e620000000800 */
[----:B------:R-:W-:Y:S01]  /*63a0*/  ULDC UR12, c[0x0][0x658] ;  /* 0x00019600000c7ab9 */ /* 0x000fe20000000800 */
[----:B------:R-:W-:Y:S01]  /*63b0*/  IMAD.X R2, RZ, RZ, ~R2, P1 ;  /* 0x000000ffff027224 */ /* 0x000fe200008e0e02 */
[----:B------:R-:W-:Y:S01]  /*63c0*/  ISETP.NE.U32.AND P1, PT, RZ, UR18, PT ;  /* 0x00000012ff007c0c */ /* 0x000fe2000bf25070 */
[----:B------:R-:W-:Y:S01]  /*63d0*/  FMUL R8, R6, UR17 ;  /* 0x0000001106087c20 */ /* 0x000fe20008400000 */
[----:B0-----:R-:W-:Y:S01]  /*63e0*/  IMAD.MOV.U32 R4, RZ, RZ, R0 ;  /* 0x000000ffff047224 */ /* 0x001fe200078e0000 */
[----:B------:R-:W-:Y:S01]  /*63f0*/  ULDC UR17, c[0x0][0x648] ;  /* 0x0001920000117ab9 */ /* 0x000fe20000000800 */
[----:B------:R-:W-:Y:S01]  /*6400*/  IMAD R6, R2, UR10, RZ ;  /* 0x0000000a02067c24 */ /* 0x000fe2000f8e02ff */
[----:B------:R-:W-:Y:S01]  /*6410*/  ISETP.NE.AND.EX P1, PT, RZ, UR19, PT, P1 ;  /* 0x00000013ff007c0c */ /* 0x000fe2000bf25310 */
[----:B------:R-:W-:Y:S01]  /*6420*/  IMAD.WIDE.U32 R2, R7, UR10, R4 ;  /* 0x0000000a07027c25 */ /* 0x000fe2000f8e0004 */
[----:B------:R-:W0:Y:S01]  /*6430*/  F2I.U32.TRUNC.NTZ R8, R8 ;  /* 0x0000000800087305 */ /* 0x000e22000020f000 */
[----:B--2---:R-:W-:Y:S01]  /*6440*/  R2UR UR9, R9 ;  /* 0x00000000090972ca */ /* 0x004fe200000e0000 */
[----:B------:R-:W-:Y:S01]  /*6450*/  ULDC UR10, c[0x0][0x618] ;  /* 0x00018600000a7ab9 */ /* 0x000fe20000000800 */
[----:B------:R-:W-:-:S04]  /*6460*/  IMAD R7, R7, UR11, R6 ;  /* 0x0000000b07077c24 */ /* 0x000fc8000f8e0206 */
[----:B------:R-:W-:-:S05]  /*6470*/  IMAD.IADD R3, R3, 0x1, R7 ;  /* 0x0000000103037824 */ /* 0x000fca00078e0207 */
[--C-:B------:R-:W-:Y:S02]  /*6480*/  SHF.R.U64 R4, R2, UR10, R3.reuse ;  /* 0x0000000a02047c19 */ /* 0x100fe40008001203 */
[----:B------:R-:W-:Y:S01]  /*6490*/  SHF.R.U32.HI R3, RZ, UR10, R3 ;  /* 0x0000000aff037c19 */ /* 0x000fe20008011603 */
[----:B------:R-:W-:Y:S01]  /*64a0*/  ULDC UR10, c[0x0][0x608] ;  /* 0x00018200000a7ab9 */ /* 0x000fe20000000800 */
[----:B0-----:R-:W-:Y:S02]  /*64b0*/  R2UR UR11, R8 ;  /* 0x00000000080b72ca */ /* 0x001fe400000e0000 */
[--C-:B------:R-:W-:Y:S02]  /*64c0*/  SHF.R.U64 R14, R4, UR10, R3.reuse ;  /* 0x0000000a040e7c19 */ /* 0x100fe40008001203 */
[----:B------:R-:W-:Y:S01]  /*64d0*/  SHF.R.U32.HI R3, RZ, UR10, R3 ;  /* 0x0000000aff037c19 */ /* 0x000fe20008011603 */
[----:B------:R-:W-:-:S03]  /*64e0*/  UIADD3 UR10, -UR9, URZ, URZ ;  /* 0x0000003f090a7290 */ /* 0x000fc6000fffe13f */
[--C-:B------:R-:W-:Y:S01]  /*64f0*/  SHF.R.U64 R17, R14, UR12, R3.reuse ;  /* 0x0000000c0e117c19 */ /* 0x100fe20008001203 */
[----:B------:R-:W-:Y:S01]  /*6500*/  ULDC UR9, c[0x0][0x144] ;  /* 0x0000510000097ab9 */ /* 0x000fe20000000800 */
[----:B------:R-:W-:-:S03]  /*6510*/  SHF.R.U32.HI R3, RZ, UR12, R3 ;  /* 0x0000000cff037c19 */ /* 0x000fc60008011603 */
[----:B------:R-:W-:Y:S01]  /*6520*/  IMAD.MOV.U32 R2, RZ, RZ, R17 ;  /* 0x000000ffff027224 */ /* 0x000fe200078e0011 */
[----:B------:R-:W-:Y:S06]  /*6530*/  @!P1 BRA `(.L_x_120) ;  /* 0x0000000000289947 */ /* 0x000fec0003800000 */
        /* <DEDUP_REMOVED lines=10> */
.L_x_120:
[----:B------:R-:W-:Y:S01]  /*65e0*/  UIADD3 UR11, -UR11, URZ, URZ ;  /* 0x0000003f0b0b7290 */ /* 0x000fe2000fffe13f */
[----:B------:R-:W-:Y:S01]  /*65f0*/  SHF.R.U64 R3, R2, UR17, R3 ;  /* 0x0000001102037c19 */ /* 0x000fe20008001203 */
[----:B------:R-:W-:Y:S01]  /*6600*/  UIMAD UR8, UR9, UR10, UR8 ;  /* 0x0000000a090872a4 */ /* 0x000fe2000f8e0208 */
[----:B------:R-:W-:Y:S02]  /*6610*/  LOP3.LUT R2, R14, UR15, RZ, 0xc0, !PT ;  /* 0x0000000f0e027c12 */ /* 0x000fe4000f8ec0ff */
[----:B------:R-:W-:Y:S01]  /*6620*/  ULDC UR9, c[0x0][0x148] ;  /* 0x0000520000097ab9 */ /* 0x000fe20000000800 */
[----:B------:R-:W-:Y:S01]  /*6630*/  IMAD.MOV R6, RZ, RZ, -R3 ;  /* 0x000000ffff067224 */ /* 0x000fe200078e0a03 */
[----:B------:R-:W-:Y:S01]  /*6640*/  @UP2 UIMAD UR8, UR9, UR11, UR16 ;  /* 0x0000000b090822a4 */ /* 0x000fe2000f8e0210 */
[----:B------:R-:W-:Y:S01]  /*6650*/  IMAD R2, R3, UR5, R2 ;  /* 0x0000000503027c24 */ /* 0x000fe2000f8e0202 */
[----:B------:R-:W-:Y:S01]  /*6660*/  LOP3.LUT R4, R4, UR4, RZ, 0xc0, !PT ;  /* 0x0000000404047c12 */ /* 0x000fe2000f8ec0ff */
[----:B------:R-:W-:Y:S01]  /*6670*/  ULDC UR9, c[0x0][0x638] ;  /* 0x00018e0000097ab9 */ /* 0x000fe20000000800 */
[----:B------:R-:W-:Y:S01]  /*6680*/  PLOP3.LUT P1, PT, PT, PT, UP2, 0x80, 0x0 ;  /* 0x000000000000781c */ /* 0x000fe20003f2f028 */
[----:B------:R-:W-:-:S02]  /*6690*/  IMAD R3, R6, UR9, R17 ;  /* 0x0000000906037c24 */ /* 0x000fc4000f8e0211 */
[----:B-1----:R-:W-:Y:S01]  /*66a0*/  IMAD R2, R2, R19, UR8 ;  /* 0x0000000802027e24 */ /* 0x002fe2000f8e0213 */
[----:B------:R-:W-:Y:S01]  /*66b0*/  ULDC UR8, c[0x0][0x600] ;  /* 0x0001800000087ab9 */ /* 0x000fe20000000800 */
[----:B------:R-:W-:Y:S02]  /*66c0*/  IMAD.MOV.U32 R6, RZ, RZ, 0x1 ;  /* 0x00000001ff067424 */ /* 0x000fe400078e00ff */
[----:B------:R-:W-:Y:S02]  /*66d0*/  IMAD R7, R3, UR8, R4 ;  /* 0x0000000803077c24 */ /* 0x000fe4000f8e0204 */
[----:B------:R-:W-:-:S03]  /*66e0*/  IMAD.MOV.U32 R4, RZ, RZ, R13 ;  /* 0x000000ffff047224 */ /* 0x000fc600078e000d */
[----:B------:R-:W-:Y:S02]  /*66f0*/  SEL R3, R7, R2, !P1 ;  /* 0x0000000207037207 */ /* 0x000fe40004800000 */
[----:B------:R-:W-:-:S07]  /*6700*/  SEL R2, R2, R7, !P1 ;  /* 0x0000000702027207 */ /* 0x000fce0004800000 */
.L_x_118:
[----:B------:R-:W-:Y:S05]  /*6710*/  BSYNC B1 ;  /* 0x0000000000017941 */ /* 0x000fea0003800000 */
.L_x_117:
[----:B------:R-:W-:-:S13]  /*6720*/  LOP3.LUT P1, RZ, R6, 0xff, RZ, 0xc0, !PT ;  /* 0x000000ff06ff7812 */ /* 0x000fda000782c0ff */
[----:B------:R-:W-:Y:S05]  /*6730*/  @P1 BRA `(.L_x_121) ;  /* 0xfffffff400201947 */ /* 0x000fea000383ffff */
[----:B------:R-:W-:Y:S05]  /*6740*/  BSYNC B0 ;  /* 0x0000000000007941 */ /* 0x000fea0003800000 */
.L_x_109:
[----:B------:R-:W-:-:S03]  /*6750*/  UMOV UR8, 0xffffffff ;  /* 0xffffffff00087882 */ /* 0x000fc60000000000 */
[----:B------:R-:W-:Y:S05]  /*6760*/  BRA.DIV UR8, `(.L_x_122) ;  /* 0x0000000608487947 */ /* 0x000fea000b800000 */
[----:B------:R-:W-:-:S13]  /*6770*/  ELECT P0, URZ, PT ;  /* 0x00000000003f782f */ /* 0x000fda0003800000 */
.L_x_138:
[----:B------:R-:W-:Y:S04]  /*6780*/  BSSY B0, `(.L_x_123) ;  /* 0x000002c000007945 */ /* 0x000fe80003800000 */
[----:B------:R-:W-:Y:S05]  /*6790*/  @!P0 BRA `(.L_x_124) ;  /* 0x0000000000a88947 */ /* 0x000fea0003800000 */
[----:B------:R-:W-:-:S04]  /*67a0*/  ULOP3.LUT UR8, UR7, 0x2, URZ, 0xfc, !UPT ;  /* 0x0000000207087892 */ /* 0x000fc8000f8efc3f */
[----:B------:R-:W-:-:S06]  /*67b0*/  UISETP.NE.AND UP0, UPT, UR8, 0x3, UPT ;  /* 0x000000030800788c */ /* 0x000fcc000bf05270 */
[----:B------:R-:W-:-:S13]  /*67c0*/  PLOP3.LUT P0, PT, PT, PT, UP0, 0x80, 0x0 ;  /* 0x000000000000781c */ /* 0x000fda0003f0f008 */
[----:B------:R-:W-:Y:S05]  /*67d0*/  @!P0 BRA `(.L_x_125) ;  /* 0x0000000000048947 */ /* 0x000fea0003800000 */
[----:B------:R-:W-:Y:S01]  /*67e0*/  BPT.TRAP 0x1 ;  /* 0x000000040000795c */ /* 0x000fe20000300000 */
.L_x_125:
[----:B------:R-:W0:Y:S01]  /*67f0*/  S2R R3, SR_CgaCtaId ;  /* 0x0000000000037919 */ /* 0x000e220000008800 */
[----:B------:R-:W-:Y:S02]  /*6800*/  MOV R0, 0x400 ;  /* 0x0000040000007802 */ /* 0x000fe40000000f00 */
[----:B------:R-:W-:Y:S02]  /*6810*/  SHF.L.U32 R2, R10, 0x1f, RZ ;  /* 0x0000001f0a027819 */ /* 0x000fe400000006ff */
[----:B0-----:R-:W-:-:S05]  /*6820*/  LEA R0, R3, R0, 0x18 ;  /* 0x0000000003007211 */ /* 0x001fca00078ec0ff */
[----:B------:R-:W-:-:S04]  /*6830*/  VIADD R0, R0, 0x20 ;  /* 0x0000002000007836 */ /* 0x000fc80000000000 */
[C---:B------:R-:W-:Y:S02]  /*6840*/  IMAD R5, R11.reuse, 0x8, R0 ;  /* 0x000000080b057824 */ /* 0x040fe400078e0200 */
[----:B------:R-:W-:Y:S02]  /*6850*/  VIADD R11, R11, 0x1 ;  /* 0x000000010b0b7836 */ /* 0x000fe40000000000 */
[----:B------:R-:W0:Y:S03]  /*6860*/  SYNCS.PHASECHK.TRANS64.TRYWAIT P0, [R5+URZ], R2 ;  /* 0x00000002050075a7 */ /* 0x000e26000800017f */
[----:B------:R-:W-:-:S04]  /*6870*/  ISETP.NE.AND P1, PT, R11, 0x4, PT ;  /* 0x000000040b00780c */ /* 0x000fc80003f25270 */
[----:B------:R-:W-:Y:S02]  /*6880*/  SEL R3, RZ, 0x1, P1 ;  /* 0x00000001ff037807 */ /* 0x000fe40000800000 */
[----:B------:R-:W-:Y:S02]  /*6890*/  SEL R11, R11, RZ, P1 ;  /* 0x000000ff0b0b7207 */ /* 0x000fe40000800000 */
[----:B------:R-:W-:-:S03]  /*68a0*/  LOP3.LUT R10, R10, R3, RZ, 0x3c, !PT ;  /* 0x000000030a0a7212 */ /* 0x000fc600078e3cff */
[----:B------:R-:W-:Y:S01]  /*68b0*/  IMAD R7, R11, 0x8, R0 ;  /* 0x000000080b077824 */ /* 0x000fe200078e0200 */
[----:B------:R-:W-:Y:S01]  /*68c0*/  SHF.L.U32 R4, R10, 0x1f, RZ ;  /* 0x0000001f0a047819 */ /* 0x000fe200000006ff */
[----:B0-----:R-:W-:Y:S06]  /*68d0*/  @!P0 BRA `(.L_x_126) ;  /* 0x0000000400108947 */ /* 0x001fec0003800000 */
.L_x_139:
[----:B------:R-:W1:Y:S01]  /*68e0*/  SYNCS.PHASECHK.TRANS64.TRYWAIT P0, [R7+URZ], R4 ;  /* 0x00000004070075a7 */ /* 0x000e62000800017f */
[----:B0-----:R-:W-:-:S05]  /*68f0*/  VIADD R2, R11, 0x1 ;  /* 0x000000010b027836 */ /* 0x001fca0000000000 */
[----:B------:R-:W-:-:S04]  /*6900*/  ISETP.NE.AND P1, PT, R2, 0x4, PT ;  /* 0x000000040200780c */ /* 0x000fc80003f25270 */
[----:B------:R-:W-:Y:S02]  /*6910*/  SEL R3, RZ, 0x1, P1 ;  /* 0x00000001ff037807 */ /* 0x000fe40000800000 */
[----:B------:R-:W-:Y:S02]  /*6920*/  SEL R9, R2, RZ, P1 ;  /* 0x000000ff02097207 */ /* 0x000fe40000800000 */
[----:B------:R-:W-:-:S03]  /*6930*/  LOP3.LUT R11, R10, R3, RZ, 0x3c, !PT ;  /* 0x000000030a0b7212 */ /* 0x000fc600078e3cff */
[----:B------:R-:W-:Y:S01]  /*6940*/  IMAD R6, R9, 0x8, R0 ;  /* 0x0000000809067824 */ /* 0x000fe200078e0200 */
[----:B------:R-:W-:Y:S01]  /*6950*/  SHF.L.U32 R5, R11, 0x1f, RZ ;  /* 0x0000001f0b057819 */ /* 0x000fe200000006ff */
[----:B-1----:R-:W-:Y:S06]  /*6960*/  @!P0 BRA `(.L_x_127) ;  /* 0x0000000400008947 */ /* 0x002fec0003800000 */
.L_x_140:
[----:B------:R-:W1:Y:S01]  /*6970*/  SYNCS.PHASECHK.TRANS64.TRYWAIT P0, [R6+URZ], R5 ;  /* 0x00000005060075a7 */ /* 0x000e62000800017f */
[----:B------:R-:W-:-:S05]  /*6980*/  VIADD R2, R9, 0x1 ;  /* 0x0000000109027836 */ /* 0x000fca0000000000 */
[----:B------:R-:W-:-:S04]  /*6990*/  ISETP.NE.AND P1, PT, R2, 0x4, PT ;  /* 0x000000040200780c */ /* 0x000fc80003f25270 */
[----:B0-----:R-:W-:Y:S02]  /*69a0*/  SEL R4, RZ, 0x1, P1 ;  /* 0x00000001ff047807 */ /* 0x001fe40000800000 */
[----:B------:R-:W-:Y:S02]  /*69b0*/  SEL R3, R2, RZ, P1 ;  /* 0x000000ff02037207 */ /* 0x000fe40000800000 */
[----:B------:R-:W-:Y:S01]  /*69c0*/  LOP3.LUT R4, R11, R4, RZ, 0x3c, !PT ;  /* 0x000000040b047212 */ /* 0x000fe200078e3cff */
[----:B-1----:R-:W-:Y:S06]  /*69d0*/  @!P0 BRA `(.L_x_128) ;  /* 0x0000000000f88947 */ /* 0x002fec0003800000 */
.L_x_141:
[----:B------:R-:W-:Y:S01]  /*69e0*/  IMAD R3, R3, 0x8, R0 ;  /* 0x0000000803037824 */ /* 0x000fe200078e0200 */
[----:B------:R-:W-:-:S07]  /*69f0*/  SHF.L.U32 R0, R4, 0x1f, RZ ;  /* 0x0000001f04007819 */ /* 0x000fce00000006ff */
.L_x_129:
[----:B-1----:R1:W2:Y:S02]  /*6a00*/  SYNCS.PHASECHK.TRANS64.TRYWAIT P0, [R3+URZ], R0 ;  /* 0x00000000030075a7 */ /* 0x0022a4000800017f */
[----:B--2---:R-:W-:Y:S05]  /*6a10*/  @!P0 NANOSLEEP.SYNCS 0x989680 ;  /* 0x009896800000895d */ /* 0x004fea0003900000 */
[----:B------:R-:W2:Y:S02]  /*6a20*/  @!P0 SYNCS.PHASECHK.TRANS64 P0, [R3+URZ], R0 ;  /* 0x00000000030085a7 */ /* 0x000ea4000800007f */
[----:B--2---:R-:W-:Y:S05]  /*6a30*/  @!P0 BRA `(.L_x_129) ;  /* 0xfffffffc00f08947 */ /* 0x004fea000383ffff */
.L_x_124:
[----:B------:R-:W-:Y:S05]  /*6a40*/  BSYNC B0 ;  /* 0x0000000000007941 */ /* 0x000fea0003800000 */
.L_x_123:
[----:B------:R-:W-:Y:S05]  /*6a50*/  EXIT ;  /* 0x000000000000794d */ /* 0x000fea0003800000 */
.L_x_18:
[----:B0-----:R0:W1:Y:S02]  /*6a60*/  SYNCS.PHASECHK.TRANS64.TRYWAIT P0, [R17+URZ+-0x8], R12 ;  /* 0xfffff80c110075a7 */ /* 0x001064000800017f */
[----:B-1----:R-:W-:Y:S05]  /*6a70*/  @!P0 NANOSLEEP.SYNCS 0x989680 ;  /* 0x009896800000895d */ /* 0x002fea0003900000 */
[----:B------:R-:W1:Y:S02]  /*6a80*/  @!P0 SYNCS.PHASECHK.TRANS64 P0, [R17+URZ+-0x8], R12 ;  /* 0xfffff80c110085a7 */ /* 0x000e64000800007f */
[----:B-1----:R-:W-:Y:S05]  /*6a90*/  @!P0 BRA `(.L_x_18) ;  /* 0xfffffffc00f08947 */ /* 0x002fea000383ffff */
[----:B------:R-:W-:Y:S05]  /*6aa0*/  BRA `(.L_x_130) ;  /* 0xffffffac00547947 */ /* 0x000fea000383ffff */
.L_x_23:
[----:B-1----:R-:W-:-:S04]  /*6ab0*/  IMAD.U32 R13, RZ, RZ, UR4 ;  /* 0x00000004ff0d7e24 */ /* 0x002fc8000f8e00ff */
[----:B------:R1:W4:Y:S03]  /*6ac0*/  SYNCS.PHASECHK.TRANS64.TRYWAIT P0, [R13+URZ], R12 ;  /* 0x0000000c0d0075a7 */ /* 0x000326000800017f */
[----:B----4-:R-:W-:Y:S05]  /*6ad0*/  @!P0 NANOSLEEP.SYNCS 0x989680 ;  /* 0x009896800000895d */ /* 0x010fea0003900000 */
[----:B------:R-:W4:Y:S02]  /*6ae0*/  @!P0 SYNCS.PHASECHK.TRANS64 P0, [R13+URZ], R12 ;  /* 0x0000000c0d0085a7 */ /* 0x000f24000800007f */
[----:B----4-:R-:W-:Y:S05]  /*6af0*/  @!P0 BRA `(.L_x_23) ;  /* 0xfffffffc00ec8947 */ /* 0x010fea000383ffff */
[----:B------:R-:W-:Y:S05]  /*6b00*/  BRA `(.L_x_22) ;  /* 0xffffffb000007947 */ /* 0x000fea000383ffff */
.L_x_29:
[----:B-1----:R-:W-:-:S04]  /*6b10*/  IMAD.U32 R15, RZ, RZ, UR8 ;  /* 0x00000008ff0f7e24 */ /* 0x002fc8000f8e00ff */
[----:B------:R1:W4:Y:S03]  /*6b20*/  SYNCS.PHASECHK.TRANS64.TRYWAIT P0, [R15+URZ], R14 ;  /* 0x0000000e0f0075a7 */ /* 0x000326000800017f */
[----:B----4-:R-:W-:Y:S05]  /*6b30*/  @!P0 NANOSLEEP.SYNCS 0x989680 ;  /* 0x009896800000895d */ /* 0x010fea0003900000 */
[----:B------:R-:W4:Y:S02]  /*6b40*/  @!P0 SYNCS.PHASECHK.TRANS64 P0, [R15+URZ], R14 ;  /* 0x0000000e0f0085a7 */ /* 0x000f24000800007f */
[----:B----4-:R-:W-:Y:S05]  /*6b50*/  @!P0 BRA `(.L_x_29) ;  /* 0xfffffffc00ec8947 */ /* 0x010fea000383ffff */
[----:B------:R-:W-:Y:S05]  /*6b60*/  BRA `(.L_x_28) ;  /* 0xffffffb400587947 */ /* 0x000fea000383ffff */
.L_x_37:
[----:B----4-:R4:W0:Y:S02]  /*6b70*/  SYNCS.PHASECHK.TRANS64.TRYWAIT P0, [R17+URZ+0x8], R12 ;  /* 0x0000080c110075a7 */ /* 0x010824000800017f */
[----:B0-----:R-:W-:Y:S05]  /*6b80*/  @!P0 NANOSLEEP.SYNCS 0x989680 ;  /* 0x009896800000895d */ /* 0x001fea0003900000 */
[----:B------:R-:W0:Y:S02]  /*6b90*/  @!P0 SYNCS.PHASECHK.TRANS64 P0, [R17+URZ+0x8], R12 ;  /* 0x0000080c110085a7 */ /* 0x000e24000800007f */
[----:B0-----:R-:W-:Y:S05]  /*6ba0*/  @!P0 BRA `(.L_x_37) ;  /* 0xfffffffc00f08947 */ /* 0x001fea000383ffff */
[----:B------:R-:W-:Y:S05]  /*6bb0*/  BRA `(.L_x_131) ;  /* 0xffffffbc007c7947 */ /* 0x000fea000383ffff */
.L_x_110:
[----:B------:R-:W-:Y:S01]  /*6bc0*/  BSSY B1, `(.L_x_132) ;  /* 0x0000006000017945 */ /* 0x000fe20003800000 */
[----:B------:R-:W-:-:S07]  /*6bd0*/  IMAD.MOV.U32 R6, RZ, RZ, -0x1 ;  /* 0xffffffffff067424 */ /* 0x000fce00078e00ff */
[----:B------:R-:W-:Y:S05]  /*6be0*/  WARPSYNC.COLLECTIVE R6, `(.L_x_133) ;  /* 0x00000000060c7348 */ /* 0x000fea0003c00000 */
[----:B------:R-:W-:Y:S02]  /*6bf0*/  ELECT P1, UR62, PT ;  /* 0x00000000003e782f */ /* 0x000fe40003820000 */
[----:B------:R-:W-:Y:S01]  /*6c00*/  MOV R6, UR62 ;  /* 0x0000003e00067c02 */ /* 0x000fe20008000f00 */
[----:B------:R-:W-:Y:S10]  /*6c10*/  ENDCOLLECTIVE ;  /* 0x000000000000791b */ /* 0x000ff40003800000 */
.L_x_133:
[----:B------:R-:W-:Y:S05]  /*6c20*/  BSYNC B1 ;  /* 0x0000000000017941 */ /* 0x000fea0003800000 */
.L_x_132:
[----:B------:R-:W-:Y:S05]  /*6c30*/  BRA `(.L_x_134) ;  /* 0xffffffec00ec7947 */ /* 0x000fea000383ffff */
.L_x_113:
[----:B-1----:R1:W2:Y:S02]  /*6c40*/  SYNCS.PHASECHK.TRANS64.TRYWAIT P1, [R13+URZ+0x20], R6 ;  /* 0x000020060d0075a7 */ /* 0x0022a4000802017f */
[----:B--2---:R-:W-:Y:S05]  /*6c50*/  @!P1 NANOSLEEP.SYNCS 0x989680 ;  /* 0x009896800000995d */ /* 0x004fea0003900000 */
[----:B------:R-:W2:Y:S02]  /*6c60*/  @!P1 SYNCS.PHASECHK.TRANS64 P1, [R13+URZ+0x20], R6 ;  /* 0x000020060d0095a7 */ /* 0x000ea4000802007f */
[----:B--2---:R-:W-:Y:S05]  /*6c70*/  @!P1 BRA `(.L_x_113) ;  /* 0xfffffffc00f09947 */ /* 0x004fea000383ffff */
[----:B------:R-:W-:Y:S05]  /*6c80*/  BRA `(.L_x_135) ;  /* 0xfffffff000247947 */ /* 0x000fea000383ffff */
.L_x_122:
[----:B------:R-:W-:Y:S01]  /*6c90*/  BSSY B0, `(.L_x_136) ;  /* 0x0000006000007945 */ /* 0x000fe20003800000 */
[----:B------:R-:W-:-:S07]  /*6ca0*/  IMAD.MOV.U32 R6, RZ, RZ, -0x1 ;  /* 0xffffffffff067424 */ /* 0x000fce00078e00ff */
[----:B------:R-:W-:Y:S05]  /*6cb0*/  WARPSYNC.COLLECTIVE R6, `(.L_x_137) ;  /* 0x00000000060c7348 */ /* 0x000fea0003c00000 */
[----:B------:R-:W-:Y:S02]  /*6cc0*/  ELECT P1, UR62, PT ;  /* 0x00000000003e782f */ /* 0x000fe40003820000 */
[----:B------:R-:W-:Y:S01]  /*6cd0*/  MOV R6, UR62 ;  /* 0x0000003e00067c02 */ /* 0x000fe20008000f00 */
[----:B------:R-:W-:Y:S10]  /*6ce0*/  ENDCOLLECTIVE ;  /* 0x000000000000791b */ /* 0x000ff40003800000 */
.L_x_137:
[----:B------:R-:W-:Y:S05]  /*6cf0*/  BSYNC B0 ;  /* 0x0000000000007941 */ /* 0x000fea0003800000 */
.L_x_136:
[----:B------:R-:W-:Y:S01]  /*6d00*/  PLOP3.LUT P0, PT, P1, PT, PT, 0x80, 0x0 ;  /* 0x000000000000781c */ /* 0x000fe20000f0f070 */
[----:B------:R-:W-:-:S12]  /*6d10*/  BRA `(.L_x_138) ;  /* 0xfffffff800987947 */ /* 0x000fd8000383ffff */
.L_x_126:
[----:B0-----:R0:W1:Y:S02]  /*6d20*/  SYNCS.PHASECHK.TRANS64.TRYWAIT P0, [R5+URZ], R2 ;  /* 0x00000002050075a7 */ /* 0x001064000800017f */
[----:B-1----:R-:W-:Y:S05]  /*6d30*/  @!P0 NANOSLEEP.SYNCS 0x989680 ;  /* 0x009896800000895d */ /* 0x002fea0003900000 */
[----:B------:R-:W1:Y:S02]  /*6d40*/  @!P0 SYNCS.PHASECHK.TRANS64 P0, [R5+URZ], R2 ;  /* 0x00000002050085a7 */ /* 0x000e64000800007f */
[----:B-1----:R-:W-:Y:S05]  /*6d50*/  @!P0 BRA `(.L_x_126) ;  /* 0xfffffffc00f08947 */ /* 0x002fea000383ffff */
[----:B------:R-:W-:Y:S05]  /*6d60*/  BRA `(.L_x_139) ;  /* 0xfffffff800dc7947 */ /* 0x000fea000383ffff */
.L_x_127:
[----:B0-----:R0:W1:Y:S02]  /*6d70*/  SYNCS.PHASECHK.TRANS64.TRYWAIT P0, [R7+URZ], R4 ;  /* 0x00000004070075a7 */ /* 0x001064000800017f */
[----:B-1----:R-:W-:Y:S05]  /*6d80*/  @!P0 NANOSLEEP.SYNCS 0x989680 ;  /* 0x009896800000895d */ /* 0x002fea0003900000 */
[----:B------:R-:W1:Y:S02]  /*6d90*/  @!P0 SYNCS.PHASECHK.TRANS64 P0, [R7+URZ], R4 ;  /* 0x00000004070085a7 */ /* 0x000e64000800007f */
[----:B-1----:R-:W-:Y:S05]  /*6da0*/  @!P0 BRA `(.L_x_127) ;  /* 0xfffffffc00f08947 */ /* 0x002fea000383ffff */
[----:B------:R-:W-:Y:S05]  /*6db0*/  BRA `(.L_x_140) ;  /* 0xfffffff800ec7947 */ /* 0x000fea000383ffff */
.L_x_128:
[----:B0-----:R0:W1:Y:S02]  /*6dc0*/  SYNCS.PHASECHK.TRANS64.TRYWAIT P0, [R6+URZ], R5 ;  /* 0x00000005060075a7 */ /* 0x001064000800017f */
[----:B-1----:R-:W-:Y:S05]  /*6dd0*/  @!P0 NANOSLEEP.SYNCS 0x989680 ;  /* 0x009896800000895d */ /* 0x002fea0003900000 */
[----:B------:R-:W1:Y:S02]  /*6de0*/  @!P0 SYNCS.PHASECHK.TRANS64 P0, [R6+URZ], R5 ;  /* 0x00000005060085a7 */ /* 0x000e64000800007f */
[----:B-1----:R-:W-:Y:S05]  /*6df0*/  @!P0 BRA `(.L_x_128) ;  /* 0xfffffffc00f08947 */ /* 0x002fea000383ffff */
[----:B------:R-:W-:Y:S05]  /*6e00*/  BRA `(.L_x_141) ;  /* 0xfffffff800f47947 */ /* 0x000fea000383ffff */
.L_x_142:
[----:B------:R-:W-:-:S00]  /*6e10*/  BRA `(.L_x_142) ;  /* 0xfffffffc00fc7947 */ /* 0x000fc0000383ffff */
[----:B------:R-:W-:-:S00]  /*6e20*/  NOP ;  /* 0x0000000000007918 */ /* 0x000fc00000000000 */
        /* <DEDUP_REMOVED lines=13> */
.L_x_143:


//--------------------- .nv.shared._ZN7cutlass13device_kernelINS_4gemm6kernel13GemmUniversalIN4cute5tupleIJiiiiEEENS1_10collective13CollectiveMmaINS1_37MainloopSm90TmaGmmaWarpSpecializedFP8ILi4ENS5_IJNS4_1CILi2EEESB_NSA_ILi1EEEEEENS1_32KernelTmaWarpSpecializedPingpongEEENS5_IJNSA_ILi64EEESG_SG_EEENS_12float_e4m3_tENS5_IJlSC_lEEESI_SJ_NS4_8TiledMMAINS4_8MMA_AtomIJNS4_4SM904GMMA30MMA_64x64x32_F32E4M3E4M3_SS_TNILNSN_7ScaleInE1ELSP_1EEEEEENS4_6LayoutINS5_IJSC_SC_SC_EEENS5_IJNSA_ILi0EEESU_SU_EEEEENS5_IJNS4_10UnderscoreESX_SX_EEEEENS4_23SM90_TMA_LOAD_MULTICASTENS4_14ComposedLayoutINS4_7SwizzleILi2ELi4ELi3EEENS4_18smem_ptr_flag_bitsILi8EEENSS_INS5_IJNSA_ILi8EEESG_EEENS5_IJSG_SC_EEEEEEEvNS4_8identityES10_S1A_vS1B_EENS_8epilogue10collective6detail29Sm90TmaWarpSpecializedAdapterINS1E_15DefaultEpilogueISI_SJ_SJ_NS1D_6thread17LinearCombinationISI_Li1EffLNS1I_9ScaleType4KindE0ELNS_15FloatRoundStyleE2ESI_EENS1_15EpilogueDefaultEEEEEvvEEEEvNT_6ParamsE --------------------------
	.section	.nv.shared._ZN7cutlass13device_kernelINS_4gemm6kernel13GemmUniversalIN4cute5tupleIJiiiiEEENS1_10collective13CollectiveMmaINS1_37MainloopSm90TmaGmmaWarpSpecializedFP8ILi4ENS5_IJNS4_1CILi2EEESB_NSA_ILi1EEEEEENS1_32KernelTmaWarpSpecializedPingpongEEENS5_IJNSA_ILi64EEESG_SG_EEENS_12float_e4m3_tENS5_IJlSC_lEEESI_SJ_NS4_8TiledMMAINS4_8MMA_AtomIJNS4_4SM904GMMA30MMA_64x64x32_F32E4M3E4M3_SS_TNILNSN_7ScaleInE1ELSP_1EEEEEENS4_6LayoutINS5_IJSC_SC_SC_EEENS5_IJNSA_ILi0EEESU_SU_EEEEENS5_IJNS4_10UnderscoreESX_SX_EEEEENS4_23SM90_TMA_LOAD_MULTICASTENS4_14ComposedLayoutINS4_7SwizzleILi2ELi4ELi3EEENS4_18smem_ptr_flag_bitsILi8EEENSS_INS5_IJNSA_ILi8EEESG_EEENS5_IJSG_SC_EEEEEEEvNS4_8identityES10_S1A_vS1B_EENS_8epilogue10collective6detail29Sm90TmaWarpSpecializedAdapterINS1E_15DefaultEpilogueISI_SJ_SJ_NS1D_6thread17LinearCombinationISI_Li1EffLNS1I_9ScaleType4KindE0ELNS_15FloatRoundStyleE2ESI_EENS1_15EpilogueDefaultEEEEEvvEEEEvNT_6ParamsE,"aw",@nobits
	.sectionflags	@""
	.align	16
	.zero		1024


//--------------------- .nv.shared.reserved.0     --------------------------
	.section	.nv.shared.reserved.0,"aw",@nobits
	.weak		__nv_reservedSMEM_offset_0_alias
	.size		__nv_reservedSMEM_offset_0_alias, 0, 0
	.other		__nv_reservedSMEM_offset_0_alias,@"STO_CUDA_RESERVED_SHARED STV_DEFAULT"
__nv_reservedSMEM_offset_0_alias:
	.zero		0


//--------------------- .nv.global                --------------------------
	.section	.nv.global,"aw",@nobits
.nv.global:
	.type		_ZN39_INTERNAL_a6b680db_4_k_cu_60c82d30_38014cute1_E,@object
	.size		_ZN39_INTERNAL_a6b680db_4_k_cu_60c82d30_38014cute1_E,(_ZN39_INTERNAL_a6b680db_4_k_cu_60c82d30_38014cuda3std3__45__cpo6cbeginE - _ZN39_INTERNAL_a6b680db_4_k_cu_60c82d30_38014cute1_E)
_ZN39_INTERNAL_a6b680db_4_k_cu_60c82d30_38014cute1_E:
	.zero		1
	.type		_ZN39_INTERNAL_a6b680db_4_k_cu_60c82d30_38014cuda3std3__45__cpo6cbeginE,@object
	.size		_ZN39_INTERNAL_a6b680db_4_k_cu_60c82d30_38014cuda3std3__45__cpo6cbeginE,(_ZN39_INTERNAL_a6b680db_4_k_cu_60c82d30_38014cuda3std3__48in_placeE - _ZN39_INTERNAL_a6b680db_4_k_cu_60c82d30_38014cuda3std3__45__cpo6cbeginE)
_ZN39_INTERNAL_a6b680db_4_k_cu_60c82d30_38014cuda3std3__45__cpo6cbeginE:
	.zero		1
	.type		_ZN39_INTERNAL_a6b680db_4_k_cu_60c82d30_38014cuda3std3__48in_placeE,@object
	.size		_ZN39_INTERNAL_a6b680db_4_k_cu_60c82d30_38014cuda3std3__48in_placeE,(_ZN39_INTERNAL_a6b680db_4_k_cu_60c82d30_38014cuda3std6ranges3__45__cpo9iter_moveE - _ZN39_INTERNAL_a6b680db_4_k_cu_60c82d30_38014cuda3std3__48in_placeE)
_ZN39_INTERNAL_a6b680db_4_k_cu_60c82d30_38014cuda3std3__48in_placeE:
	.zero		1
	.type		_ZN39_INTERNAL_a6b680db_4_k_cu_60c82d30_38014cuda3std6ranges3__45__cpo9iter_moveE,@object
	.size		_ZN39_INTERNAL_a6b680db_4_k_cu_60c82d30_38014cuda3std6ranges3__45__cpo9iter_moveE,(_ZN39_INTERNAL_a6b680db_4_k_cu_60c82d30_38014cuda3std3__45__cpo5beginE - _ZN39_INTERNAL_a6b680db_4_k_cu_60c82d30_38014cuda3std6ranges3__45__cpo9iter_moveE)
_ZN39_INTERNAL_a6b680db_4_k_cu_60c82d30_38014cuda3std6ranges3__45__cpo9iter_moveE:
	.zero		1
	.type		_ZN39_INTERNAL_a6b680db_4_k_cu_60c82d30_38014cuda3std3__45__cpo5beginE,@object
	.size		_ZN39_INTERNAL_a6b680db_4_k_cu_60c82d30_38014cuda3std3__45__cpo5beginE,(_ZN39_INTERNAL_a6b680db_4_k_cu_60c82d30_38014cuda3std3__441_GLOBAL__N__a6b680db_4_k_cu_60c82d30_38016ignoreE - _ZN39_INTERNAL_a6b680db_4_k_cu_60c82d30_38014cuda3std3__45__cpo5beginE)
_ZN39_INTERNAL_a6b680db_4_k_cu_60c82d30_38014cuda3std3__45__cpo5beginE:
	.zero		1
	.type		_ZN39_INTERNAL_a6b680db_4_k_cu_60c82d30_38014cuda3std3__441_GLOBAL__N__a6b680db_4_k_cu_60c82d30_38016ignoreE,@object
	.size		_ZN39_INTERNAL_a6b680db_4_k_cu_60c82d30_38014cuda3std3__441_GLOBAL__N__a6b680db_4_k_cu_60c82d30_38016ignoreE,(_ZN39_INTERNAL_a6b680db_4_k_cu_60c82d30_38014cute7productE - _ZN39_INTERNAL_a6b680db_4_k_cu_60c82d30_38014cuda3std3__441_GLOBAL__N__a6b680db_4_k_cu_60c82d30_38016ignoreE)
_ZN39_INTERNAL_a6b680db_4_k_cu_60c82d30_38014cuda3std3__441_GLOBAL__N__a6b680db_4_k_cu_60c82d30_38016ignoreE:
	.zero		1
	.type		_ZN39_INTERNAL_a6b680db_4_k_cu_60c82d30_38014cute7productE,@object
	.size		_ZN39_INTERNAL_a6b680db_4_k_cu_60c82d30_38014cute7productE,(_ZN39_INTERNAL_a6b680db_4_k_cu_60c82d30_38014cuda3std3__45__cpo3endE - _ZN39_INTERNAL_a6b680db_4_k_cu_60c82d30_38014cute7productE)
_ZN39_INTERNAL_a6b680db_4_k_cu_60c82d30_38014cute7productE:
	.zero		1
	.type		_ZN39_INTERNAL_a6b680db_4_k_cu_60c82d30_38014cuda3std3__45__cpo3endE,@object
	.size		_ZN39_INTERNAL_a6b680db_4_k_cu_60c82d30_38014cuda3std3__45__cpo3endE,(_ZN39_INTERNAL_a6b680db_4_k_cu_60c82d30_38014cuda3std3__419piecewise_constructE - _ZN39_INTERNAL_a6b680db_4_k_cu_60c82d30_38014cuda3std3__45__cpo3endE)
_ZN39_INTERNAL_a6b680db_4_k_cu_60c82d30_38014cuda3std3__45__cpo3endE:
	.zero		1
	.type		_ZN39_INTERNAL_a6b680db_4_k_cu_60c82d30_38014cuda3std3__419piecewise_constructE,@object
	.size		_ZN39_INTERNAL_a6b680db_4_k_cu_60c82d30_38014cuda3std3__419piecewise_constructE,(_ZN39_INTERNAL_a6b680db_4_k_cu_60c82d30_38014cuda3std3__45__cpo4cendE - _ZN39_INTERNAL_a6b680db_4_k_cu_60c82d30_38014cuda3std3__419piecewise_constructE)
_ZN39_INTERNAL_a6b680db_4_k_cu_60c82d30_38014cuda3std3__419piecewise_constructE:
	.zero		1
	.type		_ZN39_INTERNAL_a6b680db_4_k_cu_60c82d30_38014cuda3std3__45__cpo4cendE,@object
	.size		_ZN39_INTERNAL_a6b680db_4_k_cu_60c82d30_38014cuda3std3__45__cpo4cendE,(_ZN39_INTERNAL_a6b680db_4_k_cu_60c82d30_38014cuda3std6ranges3__45__cpo4swapE - _ZN39_INTERNAL_a6b680db_4_k_cu_60c82d30_38014cuda3std3__45__cpo4cendE)
_ZN39_INTERNAL_a6b680db_4_k_cu_60c82d30_38014cuda3std3__45__cpo4cendE:
	.zero		1
	.type		_ZN39_INTERNAL_a6b680db_4_k_cu_60c82d30_38014cuda3std6ranges3__45__cpo4swapE,@object
	.size		_ZN39_INTERNAL_a6b680db_4_k_cu_60c82d30_38014cuda3std6ranges3__45__cpo4swapE,(.L_7 - _ZN39_INTERNAL_a6b680db_4_k_cu_60c82d30_38014cuda3std6ranges3__45__cpo4swapE)
_ZN39_INTERNAL_a6b680db_4_k_cu_60c82d30_38014cuda3std6ranges3__45__cpo4swapE:
	.zero		1
.L_7:


//--------------------- .nv.constant0._ZN7cutlass13device_kernelINS_4gemm6kernel13GemmUniversalIN4cute5tupleIJiiiiEEENS1_10collective13CollectiveMmaINS1_37MainloopSm90TmaGmmaWarpSpecializedFP8ILi4ENS5_IJNS4_1CILi2EEESB_NSA_ILi1EEEEEENS1_32KernelTmaWarpSpecializedPingpongEEENS5_IJNSA_ILi64EEESG_SG_EEENS_12float_e4m3_tENS5_IJlSC_lEEESI_SJ_NS4_8TiledMMAINS4_8MMA_AtomIJNS4_4SM904GMMA30MMA_64x64x32_F32E4M3E4M3_SS_TNILNSN_7ScaleInE1ELSP_1EEEEEENS4_6LayoutINS5_IJSC_SC_SC_EEENS5_IJNSA_ILi0EEESU_SU_EEEEENS5_IJNS4_10UnderscoreESX_SX_EEEEENS4_23SM90_TMA_LOAD_MULTICASTENS4_14ComposedLayoutINS4_7SwizzleILi2ELi4ELi3EEENS4_18smem_ptr_flag_bitsILi8EEENSS_INS5_IJNSA_ILi8EEESG_EEENS5_IJSG_SC_EEEEEEEvNS4_8identityES10_S1A_vS1B_EENS_8epilogue10collective6detail29Sm90TmaWarpSpecializedAdapterINS1E_15DefaultEpilogueISI_SJ_SJ_NS1D_6thread17LinearCombinationISI_Li1EffLNS1I_9ScaleType4KindE0ELNS_15FloatRoundStyleE2ESI_EENS1_15EpilogueDefaultEEEEEvvEEEEvNT_6ParamsE --------------------------
	.section	.nv.constant0._ZN7cutlass13device_kernelINS_4gemm6kernel13GemmUniversalIN4cute5tupleIJiiiiEEENS1_10collective13CollectiveMmaINS1_37MainloopSm90TmaGmmaWarpSpecializedFP8ILi4ENS5_IJNS4_1CILi2EEESB_NSA_ILi1EEEEEENS1_32KernelTmaWarpSpecializedPingpongEEENS5_IJNSA_ILi64EEESG_SG_EEENS_12float_e4m3_tENS5_IJlSC_lEEESI_SJ_NS4_8TiledMMAINS4_8MMA_AtomIJNS4_4SM904GMMA30MMA_64x64x32_F32E4M3E4M3_SS_TNILNSN_7ScaleInE1ELSP_1EEEEEENS4_6LayoutINS5_IJSC_SC_SC_EEENS5_IJNSA_ILi0EEESU_SU_EEEEENS5_IJNS4_10UnderscoreESX_SX_EEEEENS4_23SM90_TMA_LOAD_MULTICASTENS4_14ComposedLayoutINS4_7SwizzleILi2ELi4ELi3EEENS4_18smem_ptr_flag_bitsILi8EEENSS_INS5_IJNSA_ILi8EEESG_EEENS5_IJSG_SC_EEEEEEEvNS4_8identityES10_S1A_vS1B_EENS_8epilogue10collective6detail29Sm90TmaWarpSpecializedAdapterINS1E_15DefaultEpilogueISI_SJ_SJ_NS1D_6thread17LinearCombinationISI_Li1EffLNS1I_9ScaleType4KindE0ELNS_15FloatRoundStyleE2ESI_EENS1_15EpilogueDefaultEEEEEvvEEEEvNT_6ParamsE,"a",@progbits
	.sectionflags	@""
	.align	4
.nv.constant0._ZN7cutlass13device_kernelINS_4gemm6kernel13GemmUniversalIN4cute5tupleIJiiiiEEENS1_10collective13CollectiveMmaINS1_37MainloopSm90TmaGmmaWarpSpecializedFP8ILi4ENS5_IJNS4_1CILi2EEESB_NSA_ILi1EEEEEENS1_32KernelTmaWarpSpecializedPingpongEEENS5_IJNSA_ILi64EEESG_SG_EEENS_12float_e4m3_tENS5_IJlSC_lEEESI_SJ_NS4_8TiledMMAINS4_8MMA_AtomIJNS4_4SM904GMMA30MMA_64x64x32_F32E4M3E4M3_SS_TNILNSN_7ScaleInE1ELSP_1EEEEEENS4_6LayoutINS5_IJSC_SC_SC_EEENS5_IJNSA_ILi0EEESU_SU_EEEEENS5_IJNS4_10UnderscoreESX_SX_EEEEENS4_23SM90_TMA_LOAD_MULTICASTENS4_14ComposedLayoutINS4_7SwizzleILi2ELi4ELi3EEENS4_18smem_ptr_flag_bitsILi8EEENSS_INS5_IJNSA_ILi8EEESG_EEENS5_IJSG_SC_EEEEEEEvNS4_8identityES10_S1A_vS1B_EENS_8epilogue10collective6detail29Sm90TmaWarpSpecializedAdapterINS1E_15DefaultEpilogueISI_SJ_SJ_NS1D_6thread17LinearCombinationISI_Li1EffLNS1I_9ScaleType4KindE0ELNS_15FloatRoundStyleE2ESI_EENS1_15EpilogueDefaultEEEEEvvEEEEvNT_6ParamsE:
	.zero		1664


//--------------------- SYMBOLS --------------------------

	.type		.nv.reservedSmem.offset0,@object
	.size		.nv.reservedSmem.offset0,0x4
